	.target	sm_90a

	.elftype	@"ET_EXEC"


//--------------------- .note.nv.tkinfo           --------------------------
	.section	.note.nv.tkinfo,"",@"SHT_NOTE"
	.sectionflags	@"SHF_NOTE_NV_TKINFO"
	.tkinfo
        /*0018*/ 	.word	0x00000002
        /*0030*/ 	.string	""
        /*0030*/ 	.string	"ptxas"
        /*0030*/ 	.string	"Cuda compilation tools, release 13.0, V13.0.88"
        /*0030*/ 	.string	"Build cuda_13.0.r13.0/compiler.36424714_0"
        /*0030*/ 	.string	"-arch sm_90a -m 64 "



//--------------------- .note.nv.cuinfo           --------------------------
	.section	.note.nv.cuinfo,"",@"SHT_NOTE"
	.sectionflags	@"SHF_NOTE_NV_CUINFO"
        /*0018*/ 	.short	0x0002
        /*001a*/ 	.short	0x005a
        /*001c*/ 	.short	0x0082
	.zero		2


//--------------------- .nv.info                  --------------------------
	.section	.nv.info,"",@"SHT_CUDA_INFO"
	.align	4


	//----- nvinfo : EIATTR_REGCOUNT
	.align		4
        /*0000*/ 	.byte	0x04, 0x2f
        /*0002*/ 	.short	(.L_18 - .L_17)
	.align		4
.L_17:
        /*0004*/ 	.word	index@(_ZN7cutlass13device_kernelINS_4gemm6kernel13GemmUniversalIN4cute5tupleIJiiiiEEENS1_10collective13CollectiveMmaINS1_34MainloopSm90TmaGmmaWarpSpecializedILi8ENS5_IJNS4_1CILi2EEENSA_ILi1EEESC_EEENS1_35KernelTmaWarpSpecializedCooperativeEEENS5_IJNSA_ILi128EEENSA_ILi64EEESH_EEENS_10bfloat16_tENS5_IJlSC_lEEESJ_SK_NS4_8TiledMMAINS4_8MMA_AtomIJNS4_4SM904GMMA27MMA_64x64x16_F32BF16BF16_SSILNSO_5MajorE0ELSQ_0ELNSO_7ScaleInE1ELSR_1EEEEEENS4_6LayoutISD_NS5_IJSC_NSA_ILi0EEESV_EEEEENS5_IJNS4_10UnderscoreESY_SY_EEEEENS4_13SM90_TMA_LOADENS4_14ComposedLayoutINS4_7SwizzleILi3ELi4ELi3EEENS4_18smem_ptr_flag_bitsILi16EEENSU_INS5_IJNSA_ILi8EEESH_EEENS5_IJSH_SC_EEEEEEEvNS4_8identityENS4_23SM90_TMA_LOAD_MULTICASTES1B_vS1C_EENS_8epilogue10collective18CollectiveEpilogueINS1F_22Sm90TmaWarpSpecializedILi3ELi2ELi16ELb1ELb0EEEJSI_NS5_IJSG_NSA_ILi32EEEEEESJ_SK_SJ_SK_NS1F_6fusion15FusionCallbacksIS1J_NS1M_13LinCombEltActINS1F_6thread7SigmoidESJ_fSJ_fLNS_15FloatRoundStyleE2EEESI_S1L_JEEES11_NS12_INS13_ILi2ELi4ELi3EEES16_NSU_INS5_IJS17_S1K_EEENS5_IJS1K_SC_EEEEEEENS4_17SM75_U32x4_LDSM_NENS4_14SM90_TMA_STOREES1Y_NS4_17SM90_U32x4_STSM_NENS4_9Copy_AtomIJS21_NS_6half_tEEEEvEEEvvEEEEvNT_6ParamsE)
        /*0008*/ 	.word	0x000000a8


	//----- nvinfo : EIATTR_FRAME_SIZE
	.align		4
.L_18:
        /*000c*/ 	.byte	0x04, 0x11
        /*000e*/ 	.short	(.L_20 - .L_19)
	.align		4
.L_19:
        /*0010*/ 	.word	index@($__internal_0_$__cuda_sm20_rcp_rn_f32_slowpath)
        /*0014*/ 	.word	0x00000000


	//----- nvinfo : EIATTR_FRAME_SIZE
	.align		4
.L_20:
        /*0018*/ 	.byte	0x04, 0x11
        /*001a*/ 	.short	(.L_22 - .L_21)
	.align		4
.L_21:
        /*001c*/ 	.word	index@(_ZN7cutlass13device_kernelINS_4gemm6kernel13GemmUniversalIN4cute5tupleIJiiiiEEENS1_10collective13CollectiveMmaINS1_34MainloopSm90TmaGmmaWarpSpecializedILi8ENS5_IJNS4_1CILi2EEENSA_ILi1EEESC_EEENS1_35KernelTmaWarpSpecializedCooperativeEEENS5_IJNSA_ILi128EEENSA_ILi64EEESH_EEENS_10bfloat16_tENS5_IJlSC_lEEESJ_SK_NS4_8TiledMMAINS4_8MMA_AtomIJNS4_4SM904GMMA27MMA_64x64x16_F32BF16BF16_SSILNSO_5MajorE0ELSQ_0ELNSO_7ScaleInE1ELSR_1EEEEEENS4_6LayoutISD_NS5_IJSC_NSA_ILi0EEESV_EEEEENS5_IJNS4_10UnderscoreESY_SY_EEEEENS4_13SM90_TMA_LOADENS4_14ComposedLayoutINS4_7SwizzleILi3ELi4ELi3EEENS4_18smem_ptr_flag_bitsILi16EEENSU_INS5_IJNSA_ILi8EEESH_EEENS5_IJSH_SC_EEEEEEEvNS4_8identityENS4_23SM90_TMA_LOAD_MULTICASTES1B_vS1C_EENS_8epilogue10collective18CollectiveEpilogueINS1F_22Sm90TmaWarpSpecializedILi3ELi2ELi16ELb1ELb0EEEJSI_NS5_IJSG_NSA_ILi32EEEEEESJ_SK_SJ_SK_NS1F_6fusion15FusionCallbacksIS1J_NS1M_13LinCombEltActINS1F_6thread7SigmoidESJ_fSJ_fLNS_15FloatRoundStyleE2EEESI_S1L_JEEES11_NS12_INS13_ILi2ELi4ELi3EEES16_NSU_INS5_IJS17_S1K_EEENS5_IJS1K_SC_EEEEEEENS4_17SM75_U32x4_LDSM_NENS4_14SM90_TMA_STOREES1Y_NS4_17SM90_U32x4_STSM_NENS4_9Copy_AtomIJS21_NS_6half_tEEEEvEEEvvEEEEvNT_6ParamsE)
        /*0020*/ 	.word	0x00000000


	//----- nvinfo : EIATTR_MIN_STACK_SIZE
	.align		4
.L_22:
        /*0024*/ 	.byte	0x04, 0x12
        /*0026*/ 	.short	(.L_24 - .L_23)
	.align		4
.L_23:
        /*0028*/ 	.word	index@(_ZN7cutlass13device_kernelINS_4gemm6kernel13GemmUniversalIN4cute5tupleIJiiiiEEENS1_10collective13CollectiveMmaINS1_34MainloopSm90TmaGmmaWarpSpecializedILi8ENS5_IJNS4_1CILi2EEENSA_ILi1EEESC_EEENS1_35KernelTmaWarpSpecializedCooperativeEEENS5_IJNSA_ILi128EEENSA_ILi64EEESH_EEENS_10bfloat16_tENS5_IJlSC_lEEESJ_SK_NS4_8TiledMMAINS4_8MMA_AtomIJNS4_4SM904GMMA27MMA_64x64x16_F32BF16BF16_SSILNSO_5MajorE0ELSQ_0ELNSO_7ScaleInE1ELSR_1EEEEEENS4_6LayoutISD_NS5_IJSC_NSA_ILi0EEESV_EEEEENS5_IJNS4_10UnderscoreESY_SY_EEEEENS4_13SM90_TMA_LOADENS4_14ComposedLayoutINS4_7SwizzleILi3ELi4ELi3EEENS4_18smem_ptr_flag_bitsILi16EEENSU_INS5_IJNSA_ILi8EEESH_EEENS5_IJSH_SC_EEEEEEEvNS4_8identityENS4_23SM90_TMA_LOAD_MULTICASTES1B_vS1C_EENS_8epilogue10collective18CollectiveEpilogueINS1F_22Sm90TmaWarpSpecializedILi3ELi2ELi16ELb1ELb0EEEJSI_NS5_IJSG_NSA_ILi32EEEEEESJ_SK_SJ_SK_NS1F_6fusion15FusionCallbacksIS1J_NS1M_13LinCombEltActINS1F_6thread7SigmoidESJ_fSJ_fLNS_15FloatRoundStyleE2EEESI_S1L_JEEES11_NS12_INS13_ILi2ELi4ELi3EEES16_NSU_INS5_IJS17_S1K_EEENS5_IJS1K_SC_EEEEEEENS4_17SM75_U32x4_LDSM_NENS4_14SM90_TMA_STOREES1Y_NS4_17SM90_U32x4_STSM_NENS4_9Copy_AtomIJS21_NS_6half_tEEEEvEEEvvEEEEvNT_6ParamsE)
        /*002c*/ 	.word	0x00000000
.L_24:


//--------------------- .nv.compat                --------------------------
	.section	.nv.compat,"",@"SHT_CUDA_COMPAT_INFO"
	.align	4
        /*0000*/ 	.byte	0x02, 0x09, 0x01, 0x00, 0x02, 0x02, 0x04, 0x00, 0x02, 0x05, 0x05, 0x00, 0x03, 0x07, 0x01, 0x01
        /*0010*/ 	.byte	0x02, 0x03, 0x01, 0x00, 0x02, 0x06, 0x01, 0x00, 0x04, 0x0b, 0x08, 0x00, 0x00, 0x00, 0x00, 0x00
        /*0020*/ 	.byte	0x00, 0x00, 0x00, 0x00


//--------------------- .nv.info._ZN7cutlass13device_kernelINS_4gemm6kernel13GemmUniversalIN4cute5tupleIJiiiiEEENS1_10collective13CollectiveMmaINS1_34MainloopSm90TmaGmmaWarpSpecializedILi8ENS5_IJNS4_1CILi2EEENSA_ILi1EEESC_EEENS1_35KernelTmaWarpSpecializedCooperativeEEENS5_IJNSA_ILi128EEENSA_ILi64EEESH_EEENS_10bfloat16_tENS5_IJlSC_lEEESJ_SK_NS4_8TiledMMAINS4_8MMA_AtomIJNS4_4SM904GMMA27MMA_64x64x16_F32BF16BF16_SSILNSO_5MajorE0ELSQ_0ELNSO_7ScaleInE1ELSR_1EEEEEENS4_6LayoutISD_NS5_IJSC_NSA_ILi0EEESV_EEEEENS5_IJNS4_10UnderscoreESY_SY_EEEEENS4_13SM90_TMA_LOADENS4_14ComposedLayoutINS4_7SwizzleILi3ELi4ELi3EEENS4_18smem_ptr_flag_bitsILi16EEENSU_INS5_IJNSA_ILi8EEESH_EEENS5_IJSH_SC_EEEEEEEvNS4_8identityENS4_23SM90_TMA_LOAD_MULTICASTES1B_vS1C_EENS_8epilogue10collective18CollectiveEpilogueINS1F_22Sm90TmaWarpSpecializedILi3ELi2ELi16ELb1ELb0EEEJSI_NS5_IJSG_NSA_ILi32EEEEEESJ_SK_SJ_SK_NS1F_6fusion15FusionCallbacksIS1J_NS1M_13LinCombEltActINS1F_6thread7SigmoidESJ_fSJ_fLNS_15FloatRoundStyleE2EEESI_S1L_JEEES11_NS12_INS13_ILi2ELi4ELi3EEES16_NSU_INS5_IJS17_S1K_EEENS5_IJS1K_SC_EEEEEEENS4_17SM75_U32x4_LDSM_NENS4_14SM90_TMA_STOREES1Y_NS4_17SM90_U32x4_STSM_NENS4_9Copy_AtomIJS21_NS_6half_tEEEEvEEEvvEEEEvNT_6ParamsE --------------------------
	.section	.nv.info._ZN7cutlass13device_kernelINS_4gemm6kernel13GemmUniversalIN4cute5tupleIJiiiiEEENS1_10collective13CollectiveMmaINS1_34MainloopSm90TmaGmmaWarpSpecializedILi8ENS5_IJNS4_1CILi2EEENSA_ILi1EEESC_EEENS1_35KernelTmaWarpSpecializedCooperativeEEENS5_IJNSA_ILi128EEENSA_ILi64EEESH_EEENS_10bfloat16_tENS5_IJlSC_lEEESJ_SK_NS4_8TiledMMAINS4_8MMA_AtomIJNS4_4SM904GMMA27MMA_64x64x16_F32BF16BF16_SSILNSO_5MajorE0ELSQ_0ELNSO_7ScaleInE1ELSR_1EEEEEENS4_6LayoutISD_NS5_IJSC_NSA_ILi0EEESV_EEEEENS5_IJNS4_10UnderscoreESY_SY_EEEEENS4_13SM90_TMA_LOADENS4_14ComposedLayoutINS4_7SwizzleILi3ELi4ELi3EEENS4_18smem_ptr_flag_bitsILi16EEENSU_INS5_IJNSA_ILi8EEESH_EEENS5_IJSH_SC_EEEEEEEvNS4_8identityENS4_23SM90_TMA_LOAD_MULTICASTES1B_vS1C_EENS_8epilogue10collective18CollectiveEpilogueINS1F_22Sm90TmaWarpSpecializedILi3ELi2ELi16ELb1ELb0EEEJSI_NS5_IJSG_NSA_ILi32EEEEEESJ_SK_SJ_SK_NS1F_6fusion15FusionCallbacksIS1J_NS1M_13LinCombEltActINS1F_6thread7SigmoidESJ_fSJ_fLNS_15FloatRoundStyleE2EEESI_S1L_JEEES11_NS12_INS13_ILi2ELi4ELi3EEES16_NSU_INS5_IJS17_S1K_EEENS5_IJS1K_SC_EEEEEEENS4_17SM75_U32x4_LDSM_NENS4_14SM90_TMA_STOREES1Y_NS4_17SM90_U32x4_STSM_NENS4_9Copy_AtomIJS21_NS_6half_tEEEEvEEEvvEEEEvNT_6ParamsE,"",@"SHT_CUDA_INFO"
	.sectionflags	@""
	.align	4


	//----- nvinfo : EIATTR_CUDA_API_VERSION
	.align		4
        /*0000*/ 	.byte	0x04, 0x37
        /*0002*/ 	.short	(.L_26 - .L_25)
.L_25:
        /*0004*/ 	.word	0x00000082


	//----- nvinfo : EIATTR_KPARAM_INFO
	.align		4
.L_26:
        /*0008*/ 	.byte	0x04, 0x17
        /*000a*/ 	.short	(.L_28 - .L_27)
.L_27:
        /*000c*/ 	.word	0x00000000
        /*0010*/ 	.short	0x0000
        /*0012*/ 	.short	0x0070
        /*0014*/ 	.byte	0x00, 0xf0, 0x01, 0x1c


	//----- nvinfo : EIATTR_SPARSE_MMA_MASK
	.align		4
.L_28:
        /*0018*/ 	.byte	0x03, 0x50
        /*001a*/ 	.short	0x0000


	//----- nvinfo : EIATTR_MAXREG_COUNT
	.align		4
        /*001c*/ 	.byte	0x03, 0x1b
        /*001e*/ 	.short	0x00a8


	//----- nvinfo : EIATTR_NUM_BARRIERS
	.align		4
        /*0020*/ 	.byte	0x02, 0x4c
        /*0022*/ 	.byte	0x02
	.zero		1


	//----- nvinfo : EIATTR_EXTERNS
	.align		4
        /*0024*/ 	.byte	0x04, 0x0f
        /*0026*/ 	.short	(.L_30 - .L_29)


	//   ....[0]....
	.align		4
.L_29:
        /*0028*/ 	.word	index@(__assertfail)


	//----- nvinfo : EIATTR_MERCURY_ISA_VERSION
	.align		4
.L_30:
        /*002c*/ 	.byte	0x03, 0x5f
        /*002e*/ 	.short	0x0101


	//----- nvinfo : EIATTR_INT_WARP_WIDE_INSTR_OFFSETS
	.align		4
        /*0030*/ 	.byte	0x04, 0x31
        /*0032*/ 	.short	(.L_32 - .L_31)


	//   ....[0]....
.L_31:
        /*0034*/ 	.word	0x00000aa0


	//   ....[1]....
        /*0038*/ 	.word	0x00000ab0


	//   ....[2]....
        /*003c*/ 	.word	0x00000ba0


	//   ....[3]....
        /*0040*/ 	.word	0x000021b0


	//----- nvinfo : EIATTR_COOP_GROUP_MASK_REGIDS
	.align		4
.L_32:
        /*0044*/ 	.byte	0x04, 0x29
        /*0046*/ 	.short	(.L_34 - .L_33)


	//   ....[0]....
.L_33:
        /*0048*/ 	.word	0xffffffff


	//   ....[1]....
        /*004c*/ 	.word	0xffffffff


	//   ....[2]....
        /*0050*/ 	.word	0xffffffff


	//   ....[3]....
        /*0054*/ 	.word	0xffffffff


	//   ....[4]....
        /*0058*/ 	.word	0xffffffff


	//   ....[5]....
        /*005c*/ 	.word	0xffffffff


	//   ....[6]....
        /*0060*/ 	.word	0xffffffff


	//----- nvinfo : EIATTR_COOP_GROUP_INSTR_OFFSETS
	.align		4
.L_34:
        /*0064*/ 	.byte	0x04, 0x28
        /*0066*/ 	.short	(.L_36 - .L_35)


	//   ....[0]....
.L_35:
        /*0068*/ 	.word	0x00000070


	//   ....[1]....
        /*006c*/ 	.word	0x00000080


	//   ....[2]....
        /*0070*/ 	.word	0x00000440


	//   ....[3]....
        /*0074*/ 	.word	0x000006c0


	//   ....[4]....
        /*0078*/ 	.word	0x00000900


	//   ....[5]....
        /*007c*/ 	.word	0x00000d10


	//   ....[6]....
        /*0080*/ 	.word	0x000017b0


	//----- nvinfo : EIATTR_REG_RECONFIG
	.align		4
.L_36:
        /*0084*/ 	.byte	0x01, 0x54
	.zero		2


	//----- nvinfo : EIATTR_SYSCALL_OFFSETS
	.align		4
        /*0088*/ 	.byte	0x04, 0x46
        /*008a*/ 	.short	(.L_38 - .L_37)


	//   ....[0]....
.L_37:
        /*008c*/ 	.word	0x00001970


	//   ....[1]....
        /*0090*/ 	.word	0x000023e0


	//   ....[2]....
        /*0094*/ 	.word	0x000024d0


	//----- nvinfo : EIATTR_MBARRIER_INSTR_OFFSETS
	.align		4
.L_38:
        /*0098*/ 	.byte	0x04, 0x39
        /*009a*/ 	.short	(.L_40 - .L_39)


	//   ....[0]....
.L_39:
        /*009c*/ 	.word	0x00000560
        /*00a0*/ 	.word	0x000000ff
        /*00a4*/ 	.word	0x00000000
        /*00a8*/ 	.short	0x0100
        /*00aa*/ 	.byte	0x08
	.zero		1


	//   ....[1]....
        /*00ac*/ 	.word	0x00000570
        /*00b0*/ 	.word	0x000000ff
        /*00b4*/ 	.word	0x00000040
        /*00b8*/ 	.short	0x0100
        /*00ba*/ 	.byte	0x08
	.zero		1


	//   ....[2]....
        /*00bc*/ 	.word	0x00000580
        /*00c0*/ 	.word	0x000000ff
        /*00c4*/ 	.word	0x00000008
        /*00c8*/ 	.short	0x0100
        /*00ca*/ 	.byte	0x08
	.zero		1


	//   ....[3]....
        /*00cc*/ 	.word	0x00000590
        /*00d0*/ 	.word	0x000000ff
        /*00d4*/ 	.word	0x00000048
        /*00d8*/ 	.short	0x0100
        /*00da*/ 	.byte	0x08
	.zero		1


	//   ....[4]....
        /*00dc*/ 	.word	0x000005a0
        /*00e0*/ 	.word	0x000000ff
        /*00e4*/ 	.word	0x00000010
        /*00e8*/ 	.short	0x0100
        /*00ea*/ 	.byte	0x08
	.zero		1


	//   ....[5]....
        /*00ec*/ 	.word	0x000005b0
        /*00f0*/ 	.word	0x000000ff
        /*00f4*/ 	.word	0x00000050
        /*00f8*/ 	.short	0x0100
        /*00fa*/ 	.byte	0x08
	.zero		1


	//   ....[6]....
        /*00fc*/ 	.word	0x000005c0
        /*0100*/ 	.word	0x000000ff
        /*0104*/ 	.word	0x00000018
        /*0108*/ 	.short	0x0100
        /*010a*/ 	.byte	0x08
	.zero		1


	//   ....[7]....
        /*010c*/ 	.word	0x000005d0
        /*0110*/ 	.word	0x000000ff
        /*0114*/ 	.word	0x00000058
        /*0118*/ 	.short	0x0100
        /*011a*/ 	.byte	0x08
	.zero		1


	//   ....[8]....
        /*011c*/ 	.word	0x000005e0
        /*0120*/ 	.word	0x000000ff
        /*0124*/ 	.word	0x00000020
        /*0128*/ 	.short	0x0100
        /*012a*/ 	.byte	0x08
	.zero		1


	//   ....[9]....
        /*012c*/ 	.word	0x000005f0
        /*0130*/ 	.word	0x000000ff
        /*0134*/ 	.word	0x00000060
        /*0138*/ 	.short	0x0100
        /*013a*/ 	.byte	0x08
	.zero		1


	//   ....[10]....
        /*013c*/ 	.word	0x00000600
        /*0140*/ 	.word	0x000000ff
        /*0144*/ 	.word	0x00000028
        /*0148*/ 	.short	0x0100
        /*014a*/ 	.byte	0x08
	.zero		1


	//   ....[11]....
        /*014c*/ 	.word	0x00000610
        /*0150*/ 	.word	0x000000ff
        /*0154*/ 	.word	0x00000068
        /*0158*/ 	.short	0x0100
        /*015a*/ 	.byte	0x08
	.zero		1


	//   ....[12]....
        /*015c*/ 	.word	0x00000620
        /*0160*/ 	.word	0x000000ff
        /*0164*/ 	.word	0x00000030
        /*0168*/ 	.short	0x0100
        /*016a*/ 	.byte	0x08
	.zero		1


	//   ....[13]....
        /*016c*/ 	.word	0x00000630
        /*0170*/ 	.word	0x000000ff
        /*0174*/ 	.word	0x00000070
        /*0178*/ 	.short	0x0100
        /*017a*/ 	.byte	0x08
	.zero		1


	//   ....[14]....
        /*017c*/ 	.word	0x00000640
        /*0180*/ 	.word	0x000000ff
        /*0184*/ 	.word	0x00000038
        /*0188*/ 	.short	0x0100
        /*018a*/ 	.byte	0x08
	.zero		1


	//   ....[15]....
        /*018c*/ 	.word	0x00000650
        /*0190*/ 	.word	0x000000ff
        /*0194*/ 	.word	0x00000078
        /*0198*/ 	.short	0x0100
        /*019a*/ 	.byte	0x08
	.zero		1


	//   ....[16]....
        /*019c*/ 	.word	0x00000880
        /*01a0*/ 	.word	0x000000ff
        /*01a4*/ 	.word	0x00000080
        /*01a8*/ 	.short	0x0100
        /*01aa*/ 	.byte	0x08
	.zero		1


	//   ....[17]....
        /*01ac*/ 	.word	0x00000890
        /*01b0*/ 	.word	0x000000ff
        /*01b4*/ 	.word	0x00000098
        /*01b8*/ 	.short	0x0100
        /*01ba*/ 	.byte	0x08
	.zero		1


	//   ....[18]....
        /*01bc*/ 	.word	0x000008a0
        /*01c0*/ 	.word	0x000000ff
        /*01c4*/ 	.word	0x00000088
        /*01c8*/ 	.short	0x0100
        /*01ca*/ 	.byte	0x08
	.zero		1


	//   ....[19]....
        /*01cc*/ 	.word	0x000008b0
        /*01d0*/ 	.word	0x000000ff
        /*01d4*/ 	.word	0x000000a0
        /*01d8*/ 	.short	0x0100
        /*01da*/ 	.byte	0x08
	.zero		1


	//   ....[20]....
        /*01dc*/ 	.word	0x000008c0
        /*01e0*/ 	.word	0x000000ff
        /*01e4*/ 	.word	0x00000090
        /*01e8*/ 	.short	0x0100
        /*01ea*/ 	.byte	0x08
	.zero		1


	//   ....[21]....
        /*01ec*/ 	.word	0x000008d0
        /*01f0*/ 	.word	0x000000ff
        /*01f4*/ 	.word	0x000000a8
        /*01f8*/ 	.short	0x0100
        /*01fa*/ 	.byte	0x08
	.zero		1


	//   ....[22]....
        /*01fc*/ 	.word	0x00000c10
        /*0200*/ 	.word	0x000000ff
        /*0204*/ 	.word	0x000000b0
        /*0208*/ 	.short	0x0100
        /*020a*/ 	.byte	0x06
	.zero		1


	//   ....[23]....
        /*020c*/ 	.word	0x00000cb0
        /*0210*/ 	.word	0x000000ff
        /*0214*/ 	.word	0x000000b8
        /*0218*/ 	.short	0x0100
        /*021a*/ 	.byte	0x06
	.zero		1


	//   ....[24]....
        /*021c*/ 	.word	0x000019f0
        /*0220*/ 	.word	0x00000003
        /*0224*/ 	.word	0x00000000
        /*0228*/ 	.short	0x010a
        /*022a*/ 	.byte	0x3f
	.zero		1


	//   ....[25]....
        /*022c*/ 	.word	0x00001a30
        /*0230*/ 	.word	0x00000003
        /*0234*/ 	.word	0x00000000
        /*0238*/ 	.short	0x010a
        /*023a*/ 	.byte	0x3f
	.zero		1


	//   ....[26]....
        /*023c*/ 	.word	0x00001da0
        /*0240*/ 	.word	0x000000ff
        /*0244*/ 	.word	0x00000000
        /*0248*/ 	.short	0x010a
        /*024a*/ 	.byte	0x04
	.zero		1


	//   ....[27]....
        /*024c*/ 	.word	0x00001de0
        /*0250*/ 	.word	0x000000ff
        /*0254*/ 	.word	0x00000000
        /*0258*/ 	.short	0x010a
        /*025a*/ 	.byte	0x04
	.zero		1


	//   ....[28]....
        /*025c*/ 	.word	0x00002040
        /*0260*/ 	.word	0x00000005
        /*0264*/ 	.word	0x00000000
        /*0268*/ 	.short	0x0101
        /*026a*/ 	.byte	0x3f
	.zero		1


	//   ....[29]....
        /*026c*/ 	.word	0x00002230
        /*0270*/ 	.word	0x00000003
        /*0274*/ 	.word	0x00000000
        /*0278*/ 	.short	0x0101
        /*027a*/ 	.byte	0x3f
	.zero		1


	//   ....[30]....
        /*027c*/ 	.word	0x000029a0
        /*0280*/ 	.word	0x00000003
        /*0284*/ 	.word	0x00000080
        /*0288*/ 	.short	0x010a
        /*028a*/ 	.byte	0x3f
	.zero		1


	//   ....[31]....
        /*028c*/ 	.word	0x00004a20
        /*0290*/ 	.word	0x000000ff
        /*0294*/ 	.word	0x00000000
        /*0298*/ 	.short	0x0101
        /*029a*/ 	.byte	0x04
	.zero		1


	//   ....[32]....
        /*029c*/ 	.word	0x00004b80
        /*02a0*/ 	.word	0x00000003
        /*02a4*/ 	.word	0x00000080
        /*02a8*/ 	.short	0x010a
        /*02aa*/ 	.byte	0x3f
	.zero		1


	//   ....[33]....
        /*02ac*/ 	.word	0x00006900
        /*02b0*/ 	.word	0x000000ff
        /*02b4*/ 	.word	0x00000000
        /*02b8*/ 	.short	0x0101
        /*02ba*/ 	.byte	0x04
	.zero		1


	//   ....[34]....
        /*02bc*/ 	.word	0x00007290
        /*02c0*/ 	.word	0x000000ff
        /*02c4*/ 	.word	0x00000000
        /*02c8*/ 	.short	0x0101
        /*02ca*/ 	.byte	0x04
	.zero		1


	//   ....[35]....
        /*02cc*/ 	.word	0x000078a0
        /*02d0*/ 	.word	0x000000ff
        /*02d4*/ 	.word	0x000000b8
        /*02d8*/ 	.short	0x010a
        /*02da*/ 	.byte	0x04
	.zero		1


	//   ....[36]....
        /*02dc*/ 	.word	0x00007ce0
        /*02e0*/ 	.word	0x000000ff
        /*02e4*/ 	.word	0x00000098
        /*02e8*/ 	.short	0x010a
        /*02ea*/ 	.byte	0x05
	.zero		1


	//   ....[37]....
        /*02ec*/ 	.word	0x00007de0
        /*02f0*/ 	.word	0x000000ff
        /*02f4*/ 	.word	0x00000080
        /*02f8*/ 	.short	0x010b
        /*02fa*/ 	.byte	0x05
	.zero		1


	//   ....[38]....
        /*02fc*/ 	.word	0x00007e70
        /*0300*/ 	.word	0x000000ff
        /*0304*/ 	.word	0x00000000
        /*0308*/ 	.short	0x0101
        /*030a*/ 	.byte	0x05
	.zero		1


	//   ....[39]....
        /*030c*/ 	.word	0x00007ee0
        /*0310*/ 	.word	0x000000ff
        /*0314*/ 	.word	0x00000098
        /*0318*/ 	.short	0x010a
        /*031a*/ 	.byte	0x04
	.zero		1


	//   ....[40]....
        /*031c*/ 	.word	0x00008000
        /*0320*/ 	.word	0x000000ff
        /*0324*/ 	.word	0x00000080
        /*0328*/ 	.short	0x010b
        /*032a*/ 	.byte	0x04
	.zero		1


	//   ....[41]....
        /*032c*/ 	.word	0x000080e0
        /*0330*/ 	.word	0x000000ff
        /*0334*/ 	.word	0x00000000
        /*0338*/ 	.short	0x0101
        /*033a*/ 	.byte	0x04
	.zero		1


	//   ....[42]....
        /*033c*/ 	.word	0x00008790
        /*0340*/ 	.word	0x00000003
        /*0344*/ 	.word	0x00000098
        /*0348*/ 	.short	0x010a
        /*034a*/ 	.byte	0x3f
	.zero		1


	//   ....[43]....
        /*034c*/ 	.word	0x00008860
        /*0350*/ 	.word	0x00000005
        /*0354*/ 	.word	0x00000098
        /*0358*/ 	.short	0x010a
        /*035a*/ 	.byte	0x3f
	.zero		1


	//   ....[44]....
        /*035c*/ 	.word	0x00008910
        /*0360*/ 	.word	0x00000003
        /*0364*/ 	.word	0x00000098
        /*0368*/ 	.short	0x010a
        /*036a*/ 	.byte	0x3f
	.zero		1


	//   ....[45]....
        /*036c*/ 	.word	0x00008c70
        /*0370*/ 	.word	0x0000000e
        /*0374*/ 	.word	0x00000040
        /*0378*/ 	.short	0x010a
        /*037a*/ 	.byte	0x3f
	.zero		1


	//   ....[46]....
        /*037c*/ 	.word	0x00009020
        /*0380*/ 	.word	0x00000004
        /*0384*/ 	.word	0x000000b8
        /*0388*/ 	.short	0x0101
        /*038a*/ 	.byte	0x3f
	.zero		1


	//   ....[47]....
        /*038c*/ 	.word	0x00009720
        /*0390*/ 	.word	0x00000005
        /*0394*/ 	.word	0x00000000
        /*0398*/ 	.short	0x010a
        /*039a*/ 	.byte	0x3f
	.zero		1


	//   ....[48]....
        /*039c*/ 	.word	0x000097a0
        /*03a0*/ 	.word	0x00000007
        /*03a4*/ 	.word	0x00000000
        /*03a8*/ 	.short	0x010a
        /*03aa*/ 	.byte	0x3f
	.zero		1


	//   ....[49]....
        /*03ac*/ 	.word	0x00009830
        /*03b0*/ 	.word	0x00000006
        /*03b4*/ 	.word	0x00000000
        /*03b8*/ 	.short	0x010a
        /*03ba*/ 	.byte	0x3f
	.zero		1


	//   ....[50]....
        /*03bc*/ 	.word	0x000098c0
        /*03c0*/ 	.word	0x00000009
        /*03c4*/ 	.word	0x00000000
        /*03c8*/ 	.short	0x010a
        /*03ca*/ 	.byte	0x3f
	.zero		1


	//   ....[51]....
        /*03cc*/ 	.word	0x00009950
        /*03d0*/ 	.word	0x00000006
        /*03d4*/ 	.word	0x00000000
        /*03d8*/ 	.short	0x010a
        /*03da*/ 	.byte	0x3f
	.zero		1


	//   ....[52]....
        /*03dc*/ 	.word	0x000099e0
        /*03e0*/ 	.word	0x00000009
        /*03e4*/ 	.word	0x00000000
        /*03e8*/ 	.short	0x010a
        /*03ea*/ 	.byte	0x3f
	.zero		1


	//   ....[53]....
        /*03ec*/ 	.word	0x00009a70
        /*03f0*/ 	.word	0x00000006
        /*03f4*/ 	.word	0x00000000
        /*03f8*/ 	.short	0x010a
        /*03fa*/ 	.byte	0x3f
	.zero		1


	//   ....[54]....
        /*03fc*/ 	.word	0x00009b00
        /*0400*/ 	.word	0x00000003
        /*0404*/ 	.word	0x00000000
        /*0408*/ 	.short	0x010a
        /*040a*/ 	.byte	0x3f
	.zero		1


	//   ....[55]....
        /*040c*/ 	.word	0x00009b60
        /*0410*/ 	.word	0x00000003
        /*0414*/ 	.word	0x00000000
        /*0418*/ 	.short	0x010a
        /*041a*/ 	.byte	0x3f
	.zero		1


	//   ....[56]....
        /*041c*/ 	.word	0x00009bc0
        /*0420*/ 	.word	0x00000005
        /*0424*/ 	.word	0x00000000
        /*0428*/ 	.short	0x010a
        /*042a*/ 	.byte	0x3f
	.zero		1


	//   ....[57]....
        /*042c*/ 	.word	0x00009c10
        /*0430*/ 	.word	0x00000003
        /*0434*/ 	.word	0x00000080
        /*0438*/ 	.short	0x010a
        /*043a*/ 	.byte	0x3f
	.zero		1


	//   ....[58]....
        /*043c*/ 	.word	0x00009c60
        /*0440*/ 	.word	0x00000003
        /*0444*/ 	.word	0x00000080
        /*0448*/ 	.short	0x010a
        /*044a*/ 	.byte	0x3f
	.zero		1


	//   ....[59]....
        /*044c*/ 	.word	0x00009cc0
        /*0450*/ 	.word	0x00000003
        /*0454*/ 	.word	0x000000b8
        /*0458*/ 	.short	0x010a
        /*045a*/ 	.byte	0x3f
	.zero		1


	//   ....[60]....
        /*045c*/ 	.word	0x00009d20
        /*0460*/ 	.word	0x00000005
        /*0464*/ 	.word	0x00000098
        /*0468*/ 	.short	0x010a
        /*046a*/ 	.byte	0x3f
	.zero		1


	//   ....[61]....
        /*046c*/ 	.word	0x00009d80
        /*0470*/ 	.word	0x00000005
        /*0474*/ 	.word	0x00000098
        /*0478*/ 	.short	0x010a
        /*047a*/ 	.byte	0x3f
	.zero		1


	//   ....[62]....
        /*047c*/ 	.word	0x00009dd0
        /*0480*/ 	.word	0x00000003
        /*0484*/ 	.word	0x00000098
        /*0488*/ 	.short	0x010a
        /*048a*/ 	.byte	0x3f
	.zero		1


	//   ....[63]....
        /*048c*/ 	.word	0x00009e20
        /*0490*/ 	.word	0x00000005
        /*0494*/ 	.word	0x00000098
        /*0498*/ 	.short	0x010a
        /*049a*/ 	.byte	0x3f
	.zero		1


	//   ....[64]....
        /*049c*/ 	.word	0x00009ef0
        /*04a0*/ 	.word	0x0000000e
        /*04a4*/ 	.word	0x00000040
        /*04a8*/ 	.short	0x010a
        /*04aa*/ 	.byte	0x3f
	.zero		1


	//   ....[65]....
        /*04ac*/ 	.word	0x00009fc0
        /*04b0*/ 	.word	0x00000005
        /*04b4*/ 	.word	0x00000000
        /*04b8*/ 	.short	0x010a
        /*04ba*/ 	.byte	0x3f
	.zero		1


	//   ....[66]....
        /*04bc*/ 	.word	0x0000a010
        /*04c0*/ 	.word	0x00000007
        /*04c4*/ 	.word	0x00000000
        /*04c8*/ 	.short	0x010a
        /*04ca*/ 	.byte	0x3f
	.zero		1


	//   ....[67]....
        /*04cc*/ 	.word	0x0000a060
        /*04d0*/ 	.word	0x00000006
        /*04d4*/ 	.word	0x00000000
        /*04d8*/ 	.short	0x010a
        /*04da*/ 	.byte	0x3f
	.zero		1


	//   ....[68]....
        /*04dc*/ 	.word	0x0000a0b0
        /*04e0*/ 	.word	0x00000009
        /*04e4*/ 	.word	0x00000000
        /*04e8*/ 	.short	0x010a
        /*04ea*/ 	.byte	0x3f
	.zero		1


	//   ....[69]....
        /*04ec*/ 	.word	0x0000a100
        /*04f0*/ 	.word	0x00000006
        /*04f4*/ 	.word	0x00000000
        /*04f8*/ 	.short	0x010a
        /*04fa*/ 	.byte	0x3f
	.zero		1


	//   ....[70]....
        /*04fc*/ 	.word	0x0000a150
        /*0500*/ 	.word	0x00000009
        /*0504*/ 	.word	0x00000000
        /*0508*/ 	.short	0x010a
        /*050a*/ 	.byte	0x3f
	.zero		1


	//   ....[71]....
        /*050c*/ 	.word	0x0000a1a0
        /*0510*/ 	.word	0x00000006
        /*0514*/ 	.word	0x00000000
        /*0518*/ 	.short	0x010a
        /*051a*/ 	.byte	0x3f
	.zero		1


	//----- nvinfo : EIATTR_NUM_MBARRIERS
	.align		4
.L_40:
        /*051c*/ 	.byte	0x03, 0x38
        /*051e*/ 	.short	0x0018


	//----- nvinfo : EIATTR_EXIT_INSTR_OFFSETS
	.align		4
        /*0520*/ 	.byte	0x04, 0x1c
        /*0522*/ 	.short	(.L_42 - .L_41)


	//   ....[0]....
.L_41:
        /*0524*/ 	.word	0x00009b50


	//----- nvinfo : EIATTR_MAX_THREADS
	.align		4
.L_42:
        /*0528*/ 	.byte	0x04, 0x05
        /*052a*/ 	.short	(.L_44 - .L_43)
.L_43:
        /*052c*/ 	.word	0x00000180
        /*0530*/ 	.word	0x00000001
        /*0534*/ 	.word	0x00000001


	//----- nvinfo : EIATTR_CRS_STACK_SIZE
	.align		4
.L_44:
        /*0538*/ 	.byte	0x04, 0x1e
        /*053a*/ 	.short	(.L_46 - .L_45)
.L_45:
        /*053c*/ 	.word	0x00000000


	//----- nvinfo : EIATTR_CBANK_PARAM_SIZE
	.align		4
.L_46:
        /*0540*/ 	.byte	0x03, 0x19
        /*0542*/ 	.short	0x0770


	//----- nvinfo : EIATTR_PARAM_CBANK
	.align		4
        /*0544*/ 	.byte	0x04, 0x0a
        /*0546*/ 	.short	(.L_48 - .L_47)
	.align		4
.L_47:
        /*0548*/ 	.word	index@(.nv.constant0._ZN7cutlass13device_kernelINS_4gemm6kernel13GemmUniversalIN4cute5tupleIJiiiiEEENS1_10collective13CollectiveMmaINS1_34MainloopSm90TmaGmmaWarpSpecializedILi8ENS5_IJNS4_1CILi2EEENSA_ILi1EEESC_EEENS1_35KernelTmaWarpSpecializedCooperativeEEENS5_IJNSA_ILi128EEENSA_ILi64EEESH_EEENS_10bfloat16_tENS5_IJlSC_lEEESJ_SK_NS4_8TiledMMAINS4_8MMA_AtomIJNS4_4SM904GMMA27MMA_64x64x16_F32BF16BF16_SSILNSO_5MajorE0ELSQ_0ELNSO_7ScaleInE1ELSR_1EEEEEENS4_6LayoutISD_NS5_IJSC_NSA_ILi0EEESV_EEEEENS5_IJNS4_10UnderscoreESY_SY_EEEEENS4_13SM90_TMA_LOADENS4_14ComposedLayoutINS4_7SwizzleILi3ELi4ELi3EEENS4_18smem_ptr_flag_bitsILi16EEENSU_INS5_IJNSA_ILi8EEESH_EEENS5_IJSH_SC_EEEEEEEvNS4_8identityENS4_23SM90_TMA_LOAD_MULTICASTES1B_vS1C_EENS_8epilogue10collective18CollectiveEpilogueINS1F_22Sm90TmaWarpSpecializedILi3ELi2ELi16ELb1ELb0EEEJSI_NS5_IJSG_NSA_ILi32EEEEEESJ_SK_SJ_SK_NS1F_6fusion15FusionCallbacksIS1J_NS1M_13LinCombEltActINS1F_6thread7SigmoidESJ_fSJ_fLNS_15FloatRoundStyleE2EEESI_S1L_JEEES11_NS12_INS13_ILi2ELi4ELi3EEES16_NSU_INS5_IJS17_S1K_EEENS5_IJS1K_SC_EEEEEEENS4_17SM75_U32x4_LDSM_NENS4_14SM90_TMA_STOREES1Y_NS4_17SM90_U32x4_STSM_NENS4_9Copy_AtomIJS21_NS_6half_tEEEEvEEEvvEEEEvNT_6ParamsE)
        /*054c*/ 	.short	0x0210
        /*054e*/ 	.short	0x0770


	//----- nvinfo : EIATTR_SW_WAR
	.align		4
.L_48:
        /*0550*/ 	.byte	0x04, 0x36
        /*0552*/ 	.short	(.L_50 - .L_49)
.L_49:
        /*0554*/ 	.word	0x00000008
.L_50:


//--------------------- .nv.callgraph             --------------------------
	.section	.nv.callgraph,"",@"SHT_CUDA_CALLGRAPH"
	.align	4
	.sectionentsize	8
	.align		4
        /*0000*/ 	.word	0x00000000
	.align		4
        /*0004*/ 	.word	0xffffffff
	.align		4
        /*0008*/ 	.word	index@(_ZN7cutlass13device_kernelINS_4gemm6kernel13GemmUniversalIN4cute5tupleIJiiiiEEENS1_10collective13CollectiveMmaINS1_34MainloopSm90TmaGmmaWarpSpecializedILi8ENS5_IJNS4_1CILi2EEENSA_ILi1EEESC_EEENS1_35KernelTmaWarpSpecializedCooperativeEEENS5_IJNSA_ILi128EEENSA_ILi64EEESH_EEENS_10bfloat16_tENS5_IJlSC_lEEESJ_SK_NS4_8TiledMMAINS4_8MMA_AtomIJNS4_4SM904GMMA27MMA_64x64x16_F32BF16BF16_SSILNSO_5MajorE0ELSQ_0ELNSO_7ScaleInE1ELSR_1EEEEEENS4_6LayoutISD_NS5_IJSC_NSA_ILi0EEESV_EEEEENS5_IJNS4_10UnderscoreESY_SY_EEEEENS4_13SM90_TMA_LOADENS4_14ComposedLayoutINS4_7SwizzleILi3ELi4ELi3EEENS4_18smem_ptr_flag_bitsILi16EEENSU_INS5_IJNSA_ILi8EEESH_EEENS5_IJSH_SC_EEEEEEEvNS4_8identityENS4_23SM90_TMA_LOAD_MULTICASTES1B_vS1C_EENS_8epilogue10collective18CollectiveEpilogueINS1F_22Sm90TmaWarpSpecializedILi3ELi2ELi16ELb1ELb0EEEJSI_NS5_IJSG_NSA_ILi32EEEEEESJ_SK_SJ_SK_NS1F_6fusion15FusionCallbacksIS1J_NS1M_13LinCombEltActINS1F_6thread7SigmoidESJ_fSJ_fLNS_15FloatRoundStyleE2EEESI_S1L_JEEES11_NS12_INS13_ILi2ELi4ELi3EEES16_NSU_INS5_IJS17_S1K_EEENS5_IJS1K_SC_EEEEEEENS4_17SM75_U32x4_LDSM_NENS4_14SM90_TMA_STOREES1Y_NS4_17SM90_U32x4_STSM_NENS4_9Copy_AtomIJS21_NS_6half_tEEEEvEEEvvEEEEvNT_6ParamsE)
	.align		4
        /*000c*/ 	.word	index@(__assertfail)
	.align		4
        /*0010*/ 	.word	0x00000000
	.align		4
        /*0014*/ 	.word	0xfffffffe
	.align		4
        /*0018*/ 	.word	0x00000000
	.align		4
        /*001c*/ 	.word	0xfffffffd
	.align		4
        /*0020*/ 	.word	0x00000000
	.align		4
        /*0024*/ 	.word	0xfffffffc


//--------------------- .nv.constant4             --------------------------
	.section	.nv.constant4,"a",@progbits
	.align	8
	.align		8
.nv.constant4:
        /*0000*/ 	.dword	__assertfail
	.align		8
        /*0008*/ 	.dword	__unnamed_1
	.align		8
        /*0010*/ 	.dword	__unnamed_2
	.align		8
        /*0018*/ 	.dword	_ZN39_INTERNAL_65cc5c65_4_k_cu_53c697b7_27924cuda3std3__45__cpo5beginE
	.align		8
        /*0020*/ 	.dword	_ZN39_INTERNAL_65cc5c65_4_k_cu_53c697b7_27924cuda3std3__45__cpo3endE
	.align		8
        /*0028*/ 	.dword	_ZN39_INTERNAL_65cc5c65_4_k_cu_53c697b7_27924cuda3std3__45__cpo6cbeginE
	.align		8
        /*0030*/ 	.dword	_ZN39_INTERNAL_65cc5c65_4_k_cu_53c697b7_27924cuda3std3__45__cpo4cendE
	.align		8
        /*0038*/ 	.dword	_ZN39_INTERNAL_65cc5c65_4_k_cu_53c697b7_27924cuda3std3__441_GLOBAL__N__65cc5c65_4_k_cu_53c697b7_27926ignoreE
	.align		8
        /*0040*/ 	.dword	_ZN39_INTERNAL_65cc5c65_4_k_cu_53c697b7_27924cuda3std3__419piecewise_constructE
	.align		8
        /*0048*/ 	.dword	_ZN39_INTERNAL_65cc5c65_4_k_cu_53c697b7_27924cuda3std3__48in_placeE
	.align		8
        /*0050*/ 	.dword	_ZN39_INTERNAL_65cc5c65_4_k_cu_53c697b7_27924cuda3std6ranges3__45__cpo4swapE
	.align		8
        /*0058*/ 	.dword	_ZN39_INTERNAL_65cc5c65_4_k_cu_53c697b7_27924cuda3std6ranges3__45__cpo9iter_moveE
	.align		8
        /*0060*/ 	.dword	_ZN39_INTERNAL_65cc5c65_4_k_cu_53c697b7_27924cute7productE
	.align		8
        /*0068*/ 	.dword	_ZN39_INTERNAL_65cc5c65_4_k_cu_53c697b7_27924cute1_E
	.align		8
        /*0070*/ 	.dword	$str$22
	.align		8
        /*0078*/ 	.dword	$str$23
	.align		8
        /*0080*/ 	.dword	$str$26
	.align		8
        /*0088*/ 	.dword	$str$27


//--------------------- .text._ZN7cutlass13device_kernelINS_4gemm6kernel13GemmUniversalIN4cute5tupleIJiiiiEEENS1_10collective13CollectiveMmaINS1_34MainloopSm90TmaGmmaWarpSpecializedILi8ENS5_IJNS4_1CILi2EEENSA_ILi1EEESC_EEENS1_35KernelTmaWarpSpecializedCooperativeEEENS5_IJNSA_ILi128EEENSA_ILi64EEESH_EEENS_10bfloat16_tENS5_IJlSC_lEEESJ_SK_NS4_8TiledMMAINS4_8MMA_AtomIJNS4_4SM904GMMA27MMA_64x64x16_F32BF16BF16_SSILNSO_5MajorE0ELSQ_0ELNSO_7ScaleInE1ELSR_1EEEEEENS4_6LayoutISD_NS5_IJSC_NSA_ILi0EEESV_EEEEENS5_IJNS4_10UnderscoreESY_SY_EEEEENS4_13SM90_TMA_LOADENS4_14ComposedLayoutINS4_7SwizzleILi3ELi4ELi3EEENS4_18smem_ptr_flag_bitsILi16EEENSU_INS5_IJNSA_ILi8EEESH_EEENS5_IJSH_SC_EEEEEEEvNS4_8identityENS4_23SM90_TMA_LOAD_MULTICASTES1B_vS1C_EENS_8epilogue10collective18CollectiveEpilogueINS1F_22Sm90TmaWarpSpecializedILi3ELi2ELi16ELb1ELb0EEEJSI_NS5_IJSG_NSA_ILi32EEEEEESJ_SK_SJ_SK_NS1F_6fusion15FusionCallbacksIS1J_NS1M_13LinCombEltActINS1F_6thread7SigmoidESJ_fSJ_fLNS_15FloatRoundStyleE2EEESI_S1L_JEEES11_NS12_INS13_ILi2ELi4ELi3EEES16_NSU_INS5_IJS17_S1K_EEENS5_IJS1K_SC_EEEEEEENS4_17SM75_U32x4_LDSM_NENS4_14SM90_TMA_STOREES1Y_NS4_17SM90_U32x4_STSM_NENS4_9Copy_AtomIJS21_NS_6half_tEEEEvEEEvvEEEEvNT_6ParamsE --------------------------
	.section	.text._ZN7cutlass13device_kernelINS_4gemm6kernel13GemmUniversalIN4cute5tupleIJiiiiEEENS1_10collective13CollectiveMmaINS1_34MainloopSm90TmaGmmaWarpSpecializedILi8ENS5_IJNS4_1CILi2EEENSA_ILi1EEESC_EEENS1_35KernelTmaWarpSpecializedCooperativeEEENS5_IJNSA_ILi128EEENSA_ILi64EEESH_EEENS_10bfloat16_tENS5_IJlSC_lEEESJ_SK_NS4_8TiledMMAINS4_8MMA_AtomIJNS4_4SM904GMMA27MMA_64x64x16_F32BF16BF16_SSILNSO_5MajorE0ELSQ_0ELNSO_7ScaleInE1ELSR_1EEEEEENS4_6LayoutISD_NS5_IJSC_NSA_ILi0EEESV_EEEEENS5_IJNS4_10UnderscoreESY_SY_EEEEENS4_13SM90_TMA_LOADENS4_14ComposedLayoutINS4_7SwizzleILi3ELi4ELi3EEENS4_18smem_ptr_flag_bitsILi16EEENSU_INS5_IJNSA_ILi8EEESH_EEENS5_IJSH_SC_EEEEEEEvNS4_8identityENS4_23SM90_TMA_LOAD_MULTICASTES1B_vS1C_EENS_8epilogue10collective18CollectiveEpilogueINS1F_22Sm90TmaWarpSpecializedILi3ELi2ELi16ELb1ELb0EEEJSI_NS5_IJSG_NSA_ILi32EEEEEESJ_SK_SJ_SK_NS1F_6fusion15FusionCallbacksIS1J_NS1M_13LinCombEltActINS1F_6thread7SigmoidESJ_fSJ_fLNS_15FloatRoundStyleE2EEESI_S1L_JEEES11_NS12_INS13_ILi2ELi4ELi3EEES16_NSU_INS5_IJS17_S1K_EEENS5_IJS1K_SC_EEEEEEENS4_17SM75_U32x4_LDSM_NENS4_14SM90_TMA_STOREES1Y_NS4_17SM90_U32x4_STSM_NENS4_9Copy_AtomIJS21_NS_6half_tEEEEvEEEvvEEEEvNT_6ParamsE,"ax",@progbits
	.align	128
.text._ZN7cutlass13device_kernelINS_4gemm6kernel13GemmUniversalIN4cute5tupleIJiiiiEEENS1_10collective13CollectiveMmaINS1_34MainloopSm90TmaGmmaWarpSpecializedILi8ENS5_IJNS4_1CILi2EEENSA_ILi1EEESC_EEENS1_35KernelTmaWarpSpecializedCooperativeEEENS5_IJNSA_ILi128EEENSA_ILi64EEESH_EEENS_10bfloat16_tENS5_IJlSC_lEEESJ_SK_NS4_8TiledMMAINS4_8MMA_AtomIJNS4_4SM904GMMA27MMA_64x64x16_F32BF16BF16_SSILNSO_5MajorE0ELSQ_0ELNSO_7ScaleInE1ELSR_1EEEEEENS4_6LayoutISD_NS5_IJSC_NSA_ILi0EEESV_EEEEENS5_IJNS4_10UnderscoreESY_SY_EEEEENS4_13SM90_TMA_LOADENS4_14ComposedLayoutINS4_7SwizzleILi3ELi4ELi3EEENS4_18smem_ptr_flag_bitsILi16EEENSU_INS5_IJNSA_ILi8EEESH_EEENS5_IJSH_SC_EEEEEEEvNS4_8identityENS4_23SM90_TMA_LOAD_MULTICASTES1B_vS1C_EENS_8epilogue10collective18CollectiveEpilogueINS1F_22Sm90TmaWarpSpecializedILi3ELi2ELi16ELb1ELb0EEEJSI_NS5_IJSG_NSA_ILi32EEEEEESJ_SK_SJ_SK_NS1F_6fusion15FusionCallbacksIS1J_NS1M_13LinCombEltActINS1F_6thread7SigmoidESJ_fSJ_fLNS_15FloatRoundStyleE2EEESI_S1L_JEEES11_NS12_INS13_ILi2ELi4ELi3EEES16_NSU_INS5_IJS17_S1K_EEENS5_IJS1K_SC_EEEEEEENS4_17SM75_U32x4_LDSM_NENS4_14SM90_TMA_STOREES1Y_NS4_17SM90_U32x4_STSM_NENS4_9Copy_AtomIJS21_NS_6half_tEEEEvEEEvvEEEEvNT_6ParamsE:
        .type           _ZN7cutlass13device_kernelINS_4gemm6kernel13GemmUniversalIN4cute5tupleIJiiiiEEENS1_10collective13CollectiveMmaINS1_34MainloopSm90TmaGmmaWarpSpecializedILi8ENS5_IJNS4_1CILi2EEENSA_ILi1EEESC_EEENS1_35KernelTmaWarpSpecializedCooperativeEEENS5_IJNSA_ILi128EEENSA_ILi64EEESH_EEENS_10bfloat16_tENS5_IJlSC_lEEESJ_SK_NS4_8TiledMMAINS4_8MMA_AtomIJNS4_4SM904GMMA27MMA_64x64x16_F32BF16BF16_SSILNSO_5MajorE0ELSQ_0ELNSO_7ScaleInE1ELSR_1EEEEEENS4_6LayoutISD_NS5_IJSC_NSA_ILi0EEESV_EEEEENS5_IJNS4_10UnderscoreESY_SY_EEEEENS4_13SM90_TMA_LOADENS4_14ComposedLayoutINS4_7SwizzleILi3ELi4ELi3EEENS4_18smem_ptr_flag_bitsILi16EEENSU_INS5_IJNSA_ILi8EEESH_EEENS5_IJSH_SC_EEEEEEEvNS4_8identityENS4_23SM90_TMA_LOAD_MULTICASTES1B_vS1C_EENS_8epilogue10collective18CollectiveEpilogueINS1F_22Sm90TmaWarpSpecializedILi3ELi2ELi16ELb1ELb0EEEJSI_NS5_IJSG_NSA_ILi32EEEEEESJ_SK_SJ_SK_NS1F_6fusion15FusionCallbacksIS1J_NS1M_13LinCombEltActINS1F_6thread7SigmoidESJ_fSJ_fLNS_15FloatRoundStyleE2EEESI_S1L_JEEES11_NS12_INS13_ILi2ELi4ELi3EEES16_NSU_INS5_IJS17_S1K_EEENS5_IJS1K_SC_EEEEEEENS4_17SM75_U32x4_LDSM_NENS4_14SM90_TMA_STOREES1Y_NS4_17SM90_U32x4_STSM_NENS4_9Copy_AtomIJS21_NS_6half_tEEEEvEEEvvEEEEvNT_6ParamsE,@function
        .size           _ZN7cutlass13device_kernelINS_4gemm6kernel13GemmUniversalIN4cute5tupleIJiiiiEEENS1_10collective13CollectiveMmaINS1_34MainloopSm90TmaGmmaWarpSpecializedILi8ENS5_IJNS4_1CILi2EEENSA_ILi1EEESC_EEENS1_35KernelTmaWarpSpecializedCooperativeEEENS5_IJNSA_ILi128EEENSA_ILi64EEESH_EEENS_10bfloat16_tENS5_IJlSC_lEEESJ_SK_NS4_8TiledMMAINS4_8MMA_AtomIJNS4_4SM904GMMA27MMA_64x64x16_F32BF16BF16_SSILNSO_5MajorE0ELSQ_0ELNSO_7ScaleInE1ELSR_1EEEEEENS4_6LayoutISD_NS5_IJSC_NSA_ILi0EEESV_EEEEENS5_IJNS4_10UnderscoreESY_SY_EEEEENS4_13SM90_TMA_LOADENS4_14ComposedLayoutINS4_7SwizzleILi3ELi4ELi3EEENS4_18smem_ptr_flag_bitsILi16EEENSU_INS5_IJNSA_ILi8EEESH_EEENS5_IJSH_SC_EEEEEEEvNS4_8identityENS4_23SM90_TMA_LOAD_MULTICASTES1B_vS1C_EENS_8epilogue10collective18CollectiveEpilogueINS1F_22Sm90TmaWarpSpecializedILi3ELi2ELi16ELb1ELb0EEEJSI_NS5_IJSG_NSA_ILi32EEEEEESJ_SK_SJ_SK_NS1F_6fusion15FusionCallbacksIS1J_NS1M_13LinCombEltActINS1F_6thread7SigmoidESJ_fSJ_fLNS_15FloatRoundStyleE2EEESI_S1L_JEEES11_NS12_INS13_ILi2ELi4ELi3EEES16_NSU_INS5_IJS17_S1K_EEENS5_IJS1K_SC_EEEEEEENS4_17SM75_U32x4_LDSM_NENS4_14SM90_TMA_STOREES1Y_NS4_17SM90_U32x4_STSM_NENS4_9Copy_AtomIJS21_NS_6half_tEEEEvEEEvvEEEEvNT_6ParamsE,(.L_x_261 - _ZN7cutlass13device_kernelINS_4gemm6kernel13GemmUniversalIN4cute5tupleIJiiiiEEENS1_10collective13CollectiveMmaINS1_34MainloopSm90TmaGmmaWarpSpecializedILi8ENS5_IJNS4_1CILi2EEENSA_ILi1EEESC_EEENS1_35KernelTmaWarpSpecializedCooperativeEEENS5_IJNSA_ILi128EEENSA_ILi64EEESH_EEENS_10bfloat16_tENS5_IJlSC_lEEESJ_SK_NS4_8TiledMMAINS4_8MMA_AtomIJNS4_4SM904GMMA27MMA_64x64x16_F32BF16BF16_SSILNSO_5MajorE0ELSQ_0ELNSO_7ScaleInE1ELSR_1EEEEEENS4_6LayoutISD_NS5_IJSC_NSA_ILi0EEESV_EEEEENS5_IJNS4_10UnderscoreESY_SY_EEEEENS4_13SM90_TMA_LOADENS4_14ComposedLayoutINS4_7SwizzleILi3ELi4ELi3EEENS4_18smem_ptr_flag_bitsILi16EEENSU_INS5_IJNSA_ILi8EEESH_EEENS5_IJSH_SC_EEEEEEEvNS4_8identityENS4_23SM90_TMA_LOAD_MULTICASTES1B_vS1C_EENS_8epilogue10collective18CollectiveEpilogueINS1F_22Sm90TmaWarpSpecializedILi3ELi2ELi16ELb1ELb0EEEJSI_NS5_IJSG_NSA_ILi32EEEEEESJ_SK_SJ_SK_NS1F_6fusion15FusionCallbacksIS1J_NS1M_13LinCombEltActINS1F_6thread7SigmoidESJ_fSJ_fLNS_15FloatRoundStyleE2EEESI_S1L_JEEES11_NS12_INS13_ILi2ELi4ELi3EEES16_NSU_INS5_IJS17_S1K_EEENS5_IJS1K_SC_EEEEEEENS4_17SM75_U32x4_LDSM_NENS4_14SM90_TMA_STOREES1Y_NS4_17SM90_U32x4_STSM_NENS4_9Copy_AtomIJS21_NS_6half_tEEEEvEEEvvEEEEvNT_6ParamsE)
        .other          _ZN7cutlass13device_kernelINS_4gemm6kernel13GemmUniversalIN4cute5tupleIJiiiiEEENS1_10collective13CollectiveMmaINS1_34MainloopSm90TmaGmmaWarpSpecializedILi8ENS5_IJNS4_1CILi2EEENSA_ILi1EEESC_EEENS1_35KernelTmaWarpSpecializedCooperativeEEENS5_IJNSA_ILi128EEENSA_ILi64EEESH_EEENS_10bfloat16_tENS5_IJlSC_lEEESJ_SK_NS4_8TiledMMAINS4_8MMA_AtomIJNS4_4SM904GMMA27MMA_64x64x16_F32BF16BF16_SSILNSO_5MajorE0ELSQ_0ELNSO_7ScaleInE1ELSR_1EEEEEENS4_6LayoutISD_NS5_IJSC_NSA_ILi0EEESV_EEEEENS5_IJNS4_10UnderscoreESY_SY_EEEEENS4_13SM90_TMA_LOADENS4_14ComposedLayoutINS4_7SwizzleILi3ELi4ELi3EEENS4_18smem_ptr_flag_bitsILi16EEENSU_INS5_IJNSA_ILi8EEESH_EEENS5_IJSH_SC_EEEEEEEvNS4_8identityENS4_23SM90_TMA_LOAD_MULTICASTES1B_vS1C_EENS_8epilogue10collective18CollectiveEpilogueINS1F_22Sm90TmaWarpSpecializedILi3ELi2ELi16ELb1ELb0EEEJSI_NS5_IJSG_NSA_ILi32EEEEEESJ_SK_SJ_SK_NS1F_6fusion15FusionCallbacksIS1J_NS1M_13LinCombEltActINS1F_6thread7SigmoidESJ_fSJ_fLNS_15FloatRoundStyleE2EEESI_S1L_JEEES11_NS12_INS13_ILi2ELi4ELi3EEES16_NSU_INS5_IJS17_S1K_EEENS5_IJS1K_SC_EEEEEEENS4_17SM75_U32x4_LDSM_NENS4_14SM90_TMA_STOREES1Y_NS4_17SM90_U32x4_STSM_NENS4_9Copy_AtomIJS21_NS_6half_tEEEEvEEEvvEEEEvNT_6ParamsE,@"STO_CUDA_ENTRY STV_DEFAULT"
_ZN7cutlass13device_kernelINS_4gemm6kernel13GemmUniversalIN4cute5tupleIJiiiiEEENS1_10collective13CollectiveMmaINS1_34MainloopSm90TmaGmmaWarpSpecializedILi8ENS5_IJNS4_1CILi2EEENSA_ILi1EEESC_EEENS1_35KernelTmaWarpSpecializedCooperativeEEENS5_IJNSA_ILi128EEENSA_ILi64EEESH_EEENS_10bfloat16_tENS5_IJlSC_lEEESJ_SK_NS4_8TiledMMAINS4_8MMA_AtomIJNS4_4SM904GMMA27MMA_64x64x16_F32BF16BF16_SSILNSO_5MajorE0ELSQ_0ELNSO_7ScaleInE1ELSR_1EEEEEENS4_6LayoutISD_NS5_IJSC_NSA_ILi0EEESV_EEEEENS5_IJNS4_10UnderscoreESY_SY_EEEEENS4_13SM90_TMA_LOADENS4_14ComposedLayoutINS4_7SwizzleILi3ELi4ELi3EEENS4_18smem_ptr_flag_bitsILi16EEENSU_INS5_IJNSA_ILi8EEESH_EEENS5_IJSH_SC_EEEEEEEvNS4_8identityENS4_23SM90_TMA_LOAD_MULTICASTES1B_vS1C_EENS_8epilogue10collective18CollectiveEpilogueINS1F_22Sm90TmaWarpSpecializedILi3ELi2ELi16ELb1ELb0EEEJSI_NS5_IJSG_NSA_ILi32EEEEEESJ_SK_SJ_SK_NS1F_6fusion15FusionCallbacksIS1J_NS1M_13LinCombEltActINS1F_6thread7SigmoidESJ_fSJ_fLNS_15FloatRoundStyleE2EEESI_S1L_JEEES11_NS12_INS13_ILi2ELi4ELi3EEES16_NSU_INS5_IJS17_S1K_EEENS5_IJS1K_SC_EEEEEEENS4_17SM75_U32x4_LDSM_NENS4_14SM90_TMA_STOREES1Y_NS4_17SM90_U32x4_STSM_NENS4_9Copy_AtomIJS21_NS_6half_tEEEEvEEEvvEEEEvNT_6ParamsE:
[----:B------:R-:W1:Y:S01]  /*0000*/  LDC R1, c[0x0][0x28] ;  /* 0x00000a00ff017b82 */ /* 0x000e620000000800 */
[----:B------:R-:W2:Y:S07]  /*0010*/  S2R R18, SR_TID.X ;  /* 0x0000000000127919 */ /* 0x000eae0000002100 */
[----:B------:R-:W3:Y:S01]  /*0020*/  LDC.64 R4, c[0x0][0x588] ;  /* 0x00016200ff047b82 */ /* 0x000ee20000000a00 */
[----:B------:R-:W-:Y:S01]  /*0030*/  ELECT P0, URZ, PT ;  /* 0x00000000003f782f */ /* 0x000fe20003800000 */
[----:B------:R-:W-:Y:S01]  /*0040*/  BSSY B0, `(.L_x_0) ;  /* 0x0000016000007945 */ /* 0x000fe20003800000 */
[----:B--2---:R-:W-:-:S02]  /*0050*/  SHF.R.U32.HI R7, RZ, 0x5, R18 ;  /* 0x00000005ff077819 */ /* 0x004fc40000011612 */
[----:B------:R-:W-:-:S03]  /*0060*/  SHF.R.U32.HI R2, RZ, 0x7, R18 ;  /* 0x00000007ff027819 */ /* 0x000fc60000011612 */
[----:B------:R-:W2:Y:S04]  /*0070*/  SHFL.IDX PT, R0, R7, RZ, 0x1f ;  /* 0x00001fff07007589 */ /* 0x000ea800000e0000 */
[----:B------:R4:W1:Y:S01]  /*0080*/  SHFL.IDX PT, R8, R2, RZ, 0x1f ;  /* 0x00001fff02087589 */ /* 0x00086200000e0000 */
[----:B--2---:R-:W-:Y:S02]  /*0090*/  ISETP.NE.OR P0, PT, R0, RZ, !P0 ;  /* 0x000000ff0000720c */ /* 0x004fe40004705670 */
[----:B------:R-:W-:-:S11]  /*00a0*/  SHF.R.S32.HI R3, RZ, 0x1f, R0 ;  /* 0x0000001fff037819 */ /* 0x000fd60000011400 */
[----:B-1-34-:R-:W-:Y:S05]  /*00b0*/  @P0 BRA `(.L_x_1) ;  /* 0x0000000000380947 */ /* 0x01afea0003800000 */
[----:B------:R-:W-:Y:S02]  /*00c0*/  ULDC.64 UR4, c[0x0][0x198] ;  /* 0x0000660000047ab9 */ /* 0x000fe40000000a00 */
[----:B------:R-:W-:Y:S02]  /*00d0*/  UIADD3 UR6, UP0, UR4, 0xf0, URZ ;  /* 0x000000f004067890 */ /* 0x000fe4000ff1e03f */
[----:B------:R-:W-:Y:S02]  /*00e0*/  UIADD3 UR8, UP1, UR4, 0x1f0, URZ ;  /* 0x000001f004087890 */ /* 0x000fe4000ff3e03f */
[----:B------:R-:W-:Y:S02]  /*00f0*/  UIADD3 UR10, UP2, UR4, 0x3f0, URZ ;  /* 0x000003f0040a7890 */ /* 0x000fe4000ff5e03f */
[----:B------:R-:W-:Y:S02]  /*0100*/  UIADD3 UR4, UP3, UR4, 0x4f0, URZ ;  /* 0x000004f004047890 */ /* 0x000fe4000ff7e03f */
[----:B------:R-:W-:-:S02]  /*0110*/  UIADD3.X UR7, URZ, UR5, URZ, UP0, !UPT ;  /* 0x000000053f077290 */ /* 0x000fc400087fe43f */
[----:B------:R-:W-:Y:S02]  /*0120*/  UIADD3.X UR9, URZ, UR5, URZ, UP1, !UPT ;  /* 0x000000053f097290 */ /* 0x000fe40008ffe43f */
[----:B------:R-:W-:Y:S02]  /*0130*/  UIADD3.X UR11, URZ, UR5, URZ, UP2, !UPT ;  /* 0x000000053f0b7290 */ /* 0x000fe400097fe43f */
[----:B------:R-:W-:-:S03]  /*0140*/  UIADD3.X UR5, URZ, UR5, URZ, UP3, !UPT ;  /* 0x000000053f057290 */ /* 0x000fc60009ffe43f */
[----:B------:R1:W-:Y:S02]  /*0150*/  UTMACCTL.PF [UR6] ;  /* 0x00000000060079b9 */ /* 0x0003e40008040000 */
[----:B------:R1:W-:Y:S02]  /*0160*/  UTMACCTL.PF [UR8] ;  /* 0x00000000080079b9 */ /* 0x0003e40008040000 */
[----:B------:R1:W-:Y:S02]  /*0170*/  UTMACCTL.PF [UR10] ;  /* 0x000000000a0079b9 */ /* 0x0003e40008040000 */
[----:B------:R1:W-:Y:S02]  /*0180*/  UTMACCTL.PF [UR4] ;  /* 0x00000000040079b9 */ /* 0x0003e40008040000 */
[----:B-1----:R-:W-:Y:S01]  /*0190*/  NOP ;  /* 0x0000000000007918 */ /* 0x002fe20000000000 */
.L_x_1:
[----:B------:R-:W-:Y:S05]  /*01a0*/  BSYNC B0 ;  /* 0x0000000000007941 */ /* 0x000fea0003800000 */
.L_x_0:
[----:B------:R-:W-:Y:S01]  /*01b0*/  ULDC.64 UR4, c[0x0][0x590] ;  /* 0x0001640000047ab9 */ /* 0x000fe20000000a00 */
[----:B------:R-:W-:Y:S01]  /*01c0*/  LEA.HI R3, R3, R0, RZ, 0x2 ;  /* 0x0000000003037211 */ /* 0x000fe200078f10ff */
[----:B------:R-:W-:Y:S01]  /*01d0*/  ULDC.64 UR54, c[0x0][0x208] ;  /* 0x0000820000367ab9 */ /* 0x000fe20000000a00 */
[----:B------:R-:W-:Y:S01]  /*01e0*/  ISETP.NE.U32.AND P2, PT, RZ, UR4, PT ;  /* 0x00000004ff007c0c */ /* 0x000fe2000bf45070 */
[----:B------:R-:W-:Y:S01]  /*01f0*/  IMAD.MOV.U32 R2, RZ, RZ, R4 ;  /* 0x000000ffff027224 */ /* 0x000fe200078e0004 */
[----:B------:R-:W-:Y:S02]  /*0200*/  LOP3.LUT R3, R3, 0xfffffffc, RZ, 0xc0, !PT ;  /* 0xfffffffc03037812 */ /* 0x000fe400078ec0ff */
[----:B------:R-:W-:Y:S02]  /*0210*/  ISETP.NE.AND.EX P3, PT, RZ, UR5, PT, P2 ;  /* 0x00000005ff007c0c */ /* 0x000fe4000bf65320 */
[----:B------:R-:W-:Y:S01]  /*0220*/  PRMT R6, RZ, 0x7610, R6 ;  /* 0x00007610ff067816 */ /* 0x000fe20000000006 */
[----:B------:R-:W-:-:S02]  /*0230*/  IMAD.IADD R0, R0, 0x1, -R3 ;  /* 0x0000000100007824 */ /* 0x000fc400078e0a03 */
[----:B------:R-:W-:-:S08]  /*0240*/  IMAD.MOV.U32 R3, RZ, RZ, R5 ;  /* 0x000000ffff037224 */ /* 0x000fd000078e0005 */
[----:B------:R-:W-:Y:S05]  /*0250*/  @P3 BRA `(.L_x_2) ;  /* 0x0000000000303947 */ /* 0x000fea0003800000 */
[----:B------:R-:W-:Y:S02]  /*0260*/  ULDC.64 UR6, c[0x0][0x588] ;  /* 0x0001620000067ab9 */ /* 0x000fe40000000a00 */
[----:B------:R-:W-:-:S04]  /*0270*/  ISETP.NE.U32.AND P0, PT, RZ, UR6, PT ;  /* 0x00000006ff007c0c */ /* 0x000fc8000bf05070 */
[----:B------:R-:W-:-:S13]  /*0280*/  ISETP.NE.AND.EX P0, PT, RZ, UR7, PT, P0 ;  /* 0x00000007ff007c0c */ /* 0x000fda000bf05300 */
[----:B------:R-:W-:Y:S05]  /*0290*/  @!P0 BRA `(.L_x_3) ;  /* 0x0000000000108947 */ /* 0x000fea0003800000 */
[----:B------:R-:W2:Y:S02]  /*02a0*/  LDG.E R6, desc[UR54][R2.64] ;  /* 0x0000003602067981 */ /* 0x000ea4000c1e1900 */
[----:B--2---:R-:W-:Y:S02]  /*02b0*/  FSETP.NEU.AND P1, PT, R6, RZ, PT ;  /* 0x000000ff0600720b */ /* 0x004fe40003f2d000 */
[----:B------:R-:W-:Y:S01]  /*02c0*/  MOV R6, 0x1 ;  /* 0x0000000100067802 */ /* 0x000fe20000000f00 */
[----:B------:R-:W-:Y:S10]  /*02d0*/  BRA `(.L_x_2) ;  /* 0x0000000000107947 */ /* 0x000ff40003800000 */
.L_x_3:
[----:B------:R-:W-:Y:S01]  /*02e0*/  ULDC UR6, c[0x0][0x580] ;  /* 0x0001600000067ab9 */ /* 0x000fe20000000800 */
[----:B------:R-:W-:Y:S01]  /*02f0*/  IMAD.MOV.U32 R6, RZ, RZ, 0x1 ;  /* 0x00000001ff067424 */ /* 0x000fe200078e00ff */
[----:B------:R-:W-:Y:S02]  /*0300*/  FSETP.NEU.AND P1, PT, RZ, UR6, PT ;  /* 0x00000006ff007c0b */ /* 0x000fe4000bf2d000 */
[----:B------:R-:W-:-:S11]  /*0310*/  CS2R R2, SRZ ;  /* 0x0000000000027805 */ /* 0x000fd6000001ff00 */
.L_x_2:
[----:B------:R-:W-:Y:S02]  /*0320*/  ISETP.NE.U32.AND P4, PT, R2, RZ, PT ;  /* 0x000000ff0200720c */ /* 0x000fe40003f85070 */
[----:B------:R-:W-:Y:S02]  /*0330*/  ISETP.NE.AND.EX P5, PT, RZ, UR5, PT, P2 ;  /* 0x00000005ff007c0c */ /* 0x000fe4000bfa5320 */
[----:B------:R-:W-:Y:S02]  /*0340*/  ISETP.NE.AND.EX P2, PT, R3, RZ, PT, P4 ;  /* 0x000000ff0300720c */ /* 0x000fe40003f45340 */
[----:B------:R-:W-:-:S11]  /*0350*/  PLOP3.LUT P0, PT, PT, PT, PT, 0x8, 0x0 ;  /* 0x000000000000781c */ /* 0x000fd60003f0e170 */
[----:B------:R-:W-:Y:S05]  /*0360*/  @P2 BRA P5, `(.L_x_4) ;  /* 0x0000000000342947 */ /* 0x000fea0002800000 */
[----:B------:R-:W-:-:S04]  /*0370*/  ISETP.NE.U32.AND P0, PT, RZ, UR4, PT ;  /* 0x00000004ff007c0c */ /* 0x000fc8000bf05070 */
[----:B------:R-:W-:-:S13]  /*0380*/  ISETP.NE.AND.EX P0, PT, RZ, UR5, PT, P0 ;  /* 0x00000005ff007c0c */ /* 0x000fda000bf05300 */
[----:B------:R-:W-:Y:S05]  /*0390*/  @!P0 BRA `(.L_x_5) ;  /* 0x0000000000248947 */ /* 0x000fea0003800000 */
[----:B------:R-:W-:Y:S02]  /*03a0*/  PRMT R6, R6, 0x9910, RZ ;  /* 0x0000991006067816 */ /* 0x000fe400000000ff */
[----:B------:R-:W-:Y:S02]  /*03b0*/  ISETP.NE.U32.AND P0, PT, R2, RZ, PT ;  /* 0x000000ff0200720c */ /* 0x000fe40003f05070 */
[----:B------:R-:W-:Y:S02]  /*03c0*/  ISETP.NE.AND P2, PT, R6, RZ, PT ;  /* 0x000000ff0600720c */ /* 0x000fe40003f45270 */
[----:B------:R-:W-:Y:S02]  /*03d0*/  ISETP.NE.AND.EX P0, PT, R3, RZ, PT, P0 ;  /* 0x000000ff0300720c */ /* 0x000fe40003f05300 */
[----:B------:R-:W-:-:S09]  /*03e0*/  SEL R2, RZ, 0xffffffff, P1 ;  /* 0xffffffffff027807 */ /* 0x000fd20000800000 */
[----:B------:R-:W-:-:S04]  /*03f0*/  @!P2 SEL R2, RZ, 0xffffffff, P0 ;  /* 0xffffffffff02a807 */ /* 0x000fc80000000000 */
[----:B------:R-:W-:-:S04]  /*0400*/  LOP3.LUT R2, R2, 0x1, RZ, 0xc0, !PT ;  /* 0x0000000102027812 */ /* 0x000fc800078ec0ff */
[----:B------:R-:W-:Y:S01]  /*0410*/  ISETP.EQ.U32.AND P0, PT, R2, 0x1, PT ;  /* 0x000000010200780c */ /* 0x000fe20003f02070 */
[----:B------:R-:W-:-:S12]  /*0420*/  BRA `(.L_x_4) ;  /* 0x0000000000047947 */ /* 0x000fd80003800000 */
.L_x_5:
[----:B------:R-:W-:-:S13]  /*0430*/  PLOP3.LUT P0, PT, P1, PT, PT, 0x8, 0x0 ;  /* 0x000000000000781c */ /* 0x000fda0000f0e170 */
.L_x_4:
[----:B------:R-:W1:Y:S02]  /*0440*/  SHFL.IDX PT, R2, R7, RZ, 0x1f ;  /* 0x00001fff07027589 */ /* 0x000e6400000e0000 */
[----:B-1----:R-:W-:-:S13]  /*0450*/  ISETP.NE.AND P1, PT, R2, RZ, PT ;  /* 0x000000ff0200720c */ /* 0x002fda0003f25270 */
[----:B------:R-:W-:Y:S05]  /*0460*/  @P1 BRA `(.L_x_6) ;  /* 0x0000000000841947 */ /* 0x000fea0003800000 */
[----:B------:R-:W-:Y:S01]  /*0470*/  ELECT P1, URZ, PT ;  /* 0x00000000003f782f */ /* 0x000fe20003820000 */
[----:B------:R-:W-:-:S12]  /*0480*/  BSSY B0, `(.L_x_6) ;  /* 0x000001f000007945 */ /* 0x000fd80003800000 */
[----:B------:R-:W-:Y:S05]  /*0490*/  @!P1 BRA `(.L_x_7) ;  /* 0x0000000000749947 */ /* 0x000fea0003800000 */
[----:B------:R-:W1:Y:S01]  /*04a0*/  S2UR UR8, SR_CgaCtaId ;  /* 0x00000000000879c3 */ /* 0x000e620000008800 */
[----:B------:R-:W-:Y:S01]  /*04b0*/  UMOV UR4, 0x400 ;  /* 0x0000040000047882 */ /* 0x000fe20000000000 */
[----:B------:R-:W-:Y:S01]  /*04c0*/  UMOV UR5, 0x1 ;  /* 0x0000000100057882 */ /* 0x000fe20000000000 */
[----:B------:R-:W-:Y:S02]  /*04d0*/  UMOV UR6, 0x4 ;  /* 0x0000000400067882 */ /* 0x000fe40000000000 */
[----:B------:R-:W-:-:S04]  /*04e0*/  UIADD3 UR6, -UR6, 0x100000, URZ ;  /* 0x0010000006067890 */ /* 0x000fc8000fffe13f */
[----:B------:R-:W-:Y:S02]  /*04f0*/  USHF.L.U32 UR7, UR6, 0xb, URZ ;  /* 0x0000000b06077899 */ /* 0x000fe4000800063f */
[----:B------:R-:W-:Y:S02]  /*0500*/  USHF.L.U32 UR6, UR6, 0x1, URZ ;  /* 0x0000000106067899 */ /* 0x000fe4000800063f */
[----:B-1----:R-:W-:Y:S02]  /*0510*/  ULEA UR8, UR8, UR4, 0x18 ;  /* 0x0000000408087291 */ /* 0x002fe4000f8ec03f */
[----:B------:R-:W-:-:S04]  /*0520*/  UIADD3 UR4, -UR5, 0x100000, URZ ;  /* 0x0010000005047890 */ /* 0x000fc8000fffe13f */
[----:B------:R-:W-:Y:S02]  /*0530*/  USHF.L.U32 UR5, UR4, 0xb, URZ ;  /* 0x0000000b04057899 */ /* 0x000fe4000800063f */
[----:B------:R-:W-:Y:S01]  /*0540*/  USHF.L.U32 UR4, UR4, 0x1, URZ ;  /* 0x0000000104047899 */ /* 0x000fe2000800063f */
[----:B------:R-:W1:Y:S11]  /*0550*/  FENCE.VIEW.ASYNC.S ;  /* 0x00000000000073c6 */ /* 0x000e760000000000 */
[----:B-1----:R1:W2:Y:S01]  /*0560*/  SYNCS.EXCH.64 URZ, [UR8], UR4 ;  /* 0x00000004083f75b2 */ /* 0x0022a20008000100 */
[----:B------:R1:W3:Y:S01]  /*0570*/  SYNCS.EXCH.64 URZ, [UR8+0x40], UR6 ;  /* 0x00004006083f75b2 */ /* 0x0002e20008000100 */
[----:B------:R1:W4:Y:S01]  /*0580*/  SYNCS.EXCH.64 URZ, [UR8+0x8], UR4 ;  /* 0x00000804083f75b2 */ /* 0x0003220008000100 */
[----:B------:R1:W1:Y:S01]  /*0590*/  SYNCS.EXCH.64 URZ, [UR8+0x48], UR6 ;  /* 0x00004806083f75b2 */ /* 0x0002620008000100 */
        /* <DEDUP_REMOVED lines=12> */
[----:B------:R-:W-:Y:S01]  /*0660*/  NOP ;  /* 0x0000000000007918 */ /* 0x000fe20000000000 */
.L_x_7:
[----:B-1----:R-:W-:Y:S05]  /*0670*/  BSYNC B0 ;  /* 0x0000000000007941 */ /* 0x002fea0003800000 */
.L_x_6:
[----:B------:R-:W1:Y:S01]  /*0680*/  S2UR UR9, SR_CTAID.X ;  /* 0x00000000000979c3 */ /* 0x000e620000002500 */
[----:B------:R-:W5:Y:S01]  /*0690*/  S2R R6, SR_CTAID.Y ;  /* 0x0000000000067919 */ /* 0x000f620000002600 */
[----:B------:R-:W-:Y:S01]  /*06a0*/  ULDC UR4, c[0x0][0x150] ;  /* 0x0000540000047ab9 */ /* 0x000fe20000000800 */
[----:B------:R-:W-:Y:S01]  /*06b0*/  NOP ;  /* 0x0000000000007918 */ /* 0x000fe20000000000 */
[----:B------:R-:W2:Y:S04]  /*06c0*/  SHFL.IDX PT, R9, R7, RZ, 0x1f ;  /* 0x00001fff07097589 */ /* 0x000ea800000e0000 */
[----:B------:R-:W3:Y:S01]  /*06d0*/  LDC R11, c[0x0][0x144] ;  /* 0x00005100ff0b7b82 */ /* 0x000ee20000000800 */
[----:B-1----:R-:W-:-:S05]  /*06e0*/  I2FP.F32.U32 R3, UR9 ;  /* 0x0000000900037c45 */ /* 0x002fca0008201000 */
[----:B------:R-:W-:Y:S01]  /*06f0*/  FMUL R10, R3, UR4 ;  /* 0x00000004030a7c20 */ /* 0x000fe20008400000 */
[----:B--2---:R-:W-:Y:S01]  /*0700*/  ISETP.NE.AND P1, PT, R9, RZ, PT ;  /* 0x000000ff0900720c */ /* 0x004fe20003f25270 */
[----:B------:R-:W-:Y:S01]  /*0710*/  ULDC UR4, c[0x0][0x154] ;  /* 0x0000550000047ab9 */ /* 0x000fe20000000800 */
[----:B------:R-:W-:Y:S02]  /*0720*/  SHF.R.S32.HI R3, RZ, 0x1f, R18 ;  /* 0x0000001fff037819 */ /* 0x000fe40000011412 */
[----:B-----5:R-:W-:Y:S01]  /*0730*/  I2FP.F32.U32 R12, R6 ;  /* 0x00000006000c7245 */ /* 0x020fe20000201000 */
[----:B------:R-:W1:Y:S01]  /*0740*/  F2I.U32.TRUNC.NTZ R10, R10 ;  /* 0x0000000a000a7305 */ /* 0x000e62000020f000 */
[----:B------:R-:W-:-:S03]  /*0750*/  LEA.HI R9, R3, R18, RZ, 0x7 ;  /* 0x0000001203097211 */ /* 0x000fc600078f38ff */
[----:B------:R-:W-:Y:S01]  /*0760*/  FMUL R15, R12, UR4 ;  /* 0x000000040c0f7c20 */ /* 0x000fe20008400000 */
[----:B------:R-:W-:Y:S01]  /*0770*/  LOP3.LUT R9, R9, 0xffffff80, RZ, 0xc0, !PT ;  /* 0xffffff8009097812 */ /* 0x000fe200078ec0ff */
[----:B-1----:R-:W-:-:S04]  /*0780*/  IMAD.MOV R14, RZ, RZ, -R10 ;  /* 0x000000ffff0e7224 */ /* 0x002fc800078e0a0a */
[----:B---3--:R-:W-:Y:S01]  /*0790*/  IMAD R3, R11, R14, UR9 ;  /* 0x000000090b037e24 */ /* 0x008fe2000f8e020e */
[----:B------:R-:W-:Y:S06]  /*07a0*/  @P1 BRA `(.L_x_8) ;  /* 0x0000000000501947 */ /* 0x000fec0003800000 */
[----:B------:R-:W1:Y:S01]  /*07b0*/  S2UR UR5, SR_CgaCtaId ;  /* 0x00000000000579c3 */ /* 0x000e620000008800 */
[----:B------:R-:W-:Y:S01]  /*07c0*/  UMOV UR4, 0x400 ;  /* 0x0000040000047882 */ /* 0x000fe20000000000 */
[----:B------:R-:W-:Y:S01]  /*07d0*/  UMOV UR6, 0x20 ;  /* 0x0000002000067882 */ /* 0x000fe20000000000 */
[----:B------:R-:W-:Y:S01]  /*07e0*/  UMOV UR7, 0x100 ;  /* 0x0000010000077882 */ /* 0x000fe20000000000 */
[----:B------:R-:W-:Y:S01]  /*07f0*/  ELECT P1, URZ, PT ;  /* 0x00000000003f782f */ /* 0x000fe20003820000 */
[----:B-1----:R-:W-:Y:S02]  /*0800*/  ULEA UR8, UR5, UR4, 0x18 ;  /* 0x0000000405087291 */ /* 0x002fe4000f8ec03f */
[----:B------:R-:W-:-:S04]  /*0810*/  UIADD3 UR4, -UR6, 0x100000, URZ ;  /* 0x0010000006047890 */ /* 0x000fc8000fffe13f */
[----:B------:R-:W-:Y:S02]  /*0820*/  USHF.L.U32 UR5, UR4, 0xb, URZ ;  /* 0x0000000b04057899 */ /* 0x000fe4000800063f */
[----:B------:R-:W-:Y:S02]  /*0830*/  USHF.L.U32 UR4, UR4, 0x1, URZ ;  /* 0x0000000104047899 */ /* 0x000fe4000800063f */
[----:B------:R-:W-:-:S04]  /*0840*/  UIADD3 UR6, -UR7, 0x100000, URZ ;  /* 0x0010000007067890 */ /* 0x000fc8000fffe13f */
[----:B------:R-:W-:Y:S02]  /*0850*/  USHF.L.U32 UR7, UR6, 0xb, URZ ;  /* 0x0000000b06077899 */ /* 0x000fe4000800063f */
[----:B------:R-:W-:Y:S01]  /*0860*/  USHF.L.U32 UR6, UR6, 0x1, URZ ;  /* 0x0000000106067899 */ /* 0x000fe2000800063f */
[----:B------:R-:W1:Y:S03]  /*0870*/  FENCE.VIEW.ASYNC.S ;  /* 0x00000000000073c6 */ /* 0x000e660000000000 */
[----:B-1----:R1:W2:Y:S08]  /*0880*/  SYNCS.EXCH.64 URZ, [UR8+0x80], UR4 ;  /* 0x00008004083f75b2 */ /* 0x0022b00008000100 */
[----:B------:R1:W3:Y:S01]  /*0890*/  SYNCS.EXCH.64 URZ, [UR8+0x98], UR6 ;  /* 0x00009806083f75b2 */ /* 0x0002e20008000100 */
[----:B------:R1:W1:Y:S01]  /*08a0*/  SYNCS.EXCH.64 URZ, [UR8+0x88], UR4 ;  /* 0x00008804083f75b2 */ /* 0x0002620008000100 */
[----:B------:R1:W1:Y:S01]  /*08b0*/  SYNCS.EXCH.64 URZ, [UR8+0xa0], UR6 ;  /* 0x0000a006083f75b2 */ /* 0x0002620008000100 */
[----:B------:R1:W1:Y:S01]  /*08c0*/  SYNCS.EXCH.64 URZ, [UR8+0x90], UR4 ;  /* 0x00009004083f75b2 */ /* 0x0002620008000100 */
[----:B------:R1:W1:Y:S01]  /*08d0*/  SYNCS.EXCH.64 URZ, [UR8+0xa8], UR6 ;  /* 0x0000a806083f75b2 */ /* 0x0002620008000100 */
[----:B------:R-:W-:Y:S01]  /*08e0*/  NOP ;  /* 0x0000000000007918 */ /* 0x000fe20000000000 */
.L_x_8:
[----:B------:R-:W-:Y:S01]  /*08f0*/  IMAD.IADD R10, R18, 0x1, -R9 ;  /* 0x00000001120a7824 */ /* 0x000fe200078e0a09 */
[----:B------:R-:W5:Y:S01]  /*0900*/  SHFL.IDX PT, R14, R7, RZ, 0x1f ;  /* 0x00001fff070e7589 */ /* 0x000f6200000e0000 */
[----:B------:R-:W-:Y:S02]  /*0910*/  SHF.R.S32.HI R13, RZ, 0x1f, R2 ;  /* 0x0000001fff0d7819 */ /* 0x000fe40000011402 */
[----:B------:R-:W-:Y:S01]  /*0920*/  ELECT P1, URZ, PT ;  /* 0x00000000003f782f */ /* 0x000fe20003820000 */
[----:B------:R-:W4:Y:S01]  /*0930*/  F2I.U32.TRUNC.NTZ R15, R15 ;  /* 0x0000000f000f7305 */ /* 0x000f22000020f000 */
[----:B------:R-:W-:Y:S01]  /*0940*/  SHF.R.S32.HI R9, RZ, 0x1f, R10 ;  /* 0x0000001fff097819 */ /* 0x000fe2000001140a */
[----:B-1----:R-:W-:Y:S01]  /*0950*/  UMOV UR4, 0x20 ;  /* 0x0000002000047882 */ /* 0x002fe20000000000 */
[----:B------:R-:W-:Y:S01]  /*0960*/  LEA.HI R13, R13, R2, RZ, 0x2 ;  /* 0x000000020d0d7211 */ /* 0x000fe200078f10ff */
[----:B------:R-:W-:Y:S01]  /*0970*/  IMAD.MOV.U32 R57, RZ, RZ, 0x1 ;  /* 0x00000001ff397424 */ /* 0x000fe200078e00ff */
[----:B------:R-:W-:Y:S01]  /*0980*/  LEA.HI R9, R9, R10, RZ, 0x3 ;  /* 0x0000000a09097211 */ /* 0x000fe200078f18ff */
[----:B------:R-:W-:Y:S01]  /*0990*/  NOP ;  /* 0x0000000000007918 */ /* 0x000fe20000000000 */
[----:B------:R-:W-:-:S02]  /*09a0*/  LOP3.LUT R13, R13, 0x3ffffffc, RZ, 0xc0, !PT ;  /* 0x3ffffffc0d0d7812 */ /* 0x000fc400078ec0ff */
[--C-:B------:R-:W-:Y:S02]  /*09b0*/  SHF.R.S32.HI R11, RZ, 0x3, R9.reuse ;  /* 0x00000003ff0b7819 */ /* 0x100fe40000011409 */
[----:B------:R-:W-:Y:S02]  /*09c0*/  SHF.R.S32.HI R12, RZ, 0x1f, R9 ;  /* 0x0000001fff0c7819 */ /* 0x000fe40000011409 */
[----:B------:R-:W-:Y:S01]  /*09d0*/  IADD3 R13, R2, -R13, RZ ;  /* 0x8000000d020d7210 */ /* 0x000fe20007ffe0ff */
[----:B------:R-:W1:Y:S01]  /*09e0*/  LDC R9, c[0x0][0x148] ;  /* 0x00005200ff097b82 */ /* 0x000e620000000800 */
[----:B------:R-:W-:Y:S01]  /*09f0*/  LEA.HI R12, R12, R11, RZ, 0x2 ;  /* 0x0000000b0c0c7211 */ /* 0x000fe200078f10ff */
[----:B----4-:R-:W-:Y:S01]  /*0a00*/  IMAD.MOV R24, RZ, RZ, -R15 ;  /* 0x000000ffff187224 */ /* 0x010fe200078e0a0f */
[----:B------:R-:W-:Y:S02]  /*0a10*/  ISETP.NE.AND P4, PT, R0, RZ, PT ;  /* 0x000000ff0000720c */ /* 0x000fe40003f85270 */
[----:B------:R-:W-:-:S02]  /*0a20*/  LOP3.LUT R12, R12, 0xfffffffc, RZ, 0xc0, !PT ;  /* 0xfffffffc0c0c7812 */ /* 0x000fc400078ec0ff */
[----:B-----5:R-:W-:Y:S02]  /*0a30*/  ISETP.NE.OR P1, PT, R14, RZ, !P1 ;  /* 0x000000ff0e00720c */ /* 0x020fe40004f25670 */
[----:B------:R-:W-:Y:S01]  /*0a40*/  ISETP.EQ.OR P2, PT, R0, 0x3, !P4 ;  /* 0x000000030000780c */ /* 0x000fe20006742670 */
[----:B------:R-:W-:-:S03]  /*0a50*/  IMAD.IADD R12, R11, 0x1, -R12 ;  /* 0x000000010b0c7824 */ /* 0x000fc600078e0a0c */
[----:B------:R-:W-:Y:S01]  /*0a60*/  ISETP.EQ.AND P2, PT, R8, RZ, P2 ;  /* 0x000000ff0800720c */ /* 0x000fe20001742270 */
[----:B------:R-:W-:-:S03]  /*0a70*/  IMAD R12, R13, 0x4, R12 ;  /* 0x000000040d0c7824 */ /* 0x000fc600078e020c */
[----:B------:R-:W-:Y:S02]  /*0a80*/  SEL R22, RZ, 0x1, !P2 ;  /* 0x00000001ff167807 */ /* 0x000fe40005000000 */
[----:B------:R-:W-:Y:S01]  /*0a90*/  LEA.HI R2, R12, R12, RZ, 0x1 ;  /* 0x0000000c0c027211 */ /* 0x000fe200078f08ff */
[----:B------:R-:W-:Y:S01]  /*0aa0*/  VOTEU.ALL UP0, P1 ;  /* 0x00000000003f7886 */ /* 0x000fe20000800000 */
[----:B------:R-:W-:Y:S02]  /*0ab0*/  VOTEU.ALL UP1, P1 ;  /* 0x00000000003f7886 */ /* 0x000fe40000820000 */
[----:B------:R-:W-:Y:S02]  /*0ac0*/  LOP3.LUT R11, R2, 0xfffffffe, RZ, 0xc0, !PT ;  /* 0xfffffffe020b7812 */ /* 0x000fe400078ec0ff */
[----:B------:R-:W4:Y:S01]  /*0ad0*/  @!UP0 S2UR UR7, SR_CgaCtaId ;  /* 0x00000000000789c3 */ /* 0x000f220000008800 */
[----:B------:R-:W-:Y:S01]  /*0ae0*/  @!UP0 UMOV UR6, 0x400 ;  /* 0x0000040000068882 */ /* 0x000fe20000000000 */
[----:B------:R-:W-:-:S04]  /*0af0*/  @!UP0 UIADD3 UR4, -UR4, 0x100000, URZ ;  /* 0x0010000004048890 */ /* 0x000fc8000fffe13f */
[----:B------:R-:W-:Y:S02]  /*0b00*/  @!UP0 USHF.L.U32 UR5, UR4, 0xb, URZ ;  /* 0x0000000b04058899 */ /* 0x000fe4000800063f */
[----:B------:R-:W-:Y:S01]  /*0b10*/  @!UP0 USHF.L.U32 UR4, UR4, 0x1, URZ ;  /* 0x0000000104048899 */ /* 0x000fe2000800063f */
[C---:B------:R-:W-:Y:S01]  /*0b20*/  IMAD.IADD R2, R12.reuse, 0x1, -R11 ;  /* 0x000000010c027824 */ /* 0x040fe200078e0a0b */
[----:B------:R-:W-:-:S04]  /*0b30*/  SHF.L.U32 R11, R12, 0x2, RZ ;  /* 0x000000020c0b7819 */ /* 0x000fc800000006ff */
[----:B------:R-:W-:Y:S01]  /*0b40*/  LOP3.LUT R56, R12, 0xc, R11, 0x78, !PT ;  /* 0x0000000c0c387812 */ /* 0x000fe200078e780b */
[----:B-1----:R-:W-:Y:S01]  /*0b50*/  IMAD R11, R9, R24, R6 ;  /* 0x00000018090b7224 */ /* 0x002fe200078e0206 */
[----:B------:R-:W1:Y:S01]  /*0b60*/  LDC R12, c[0x0][0x140] ;  /* 0x00005000ff0c7b82 */ /* 0x000e620000000800 */
[----:B------:R-:W-:-:S13]  /*0b70*/  ISETP.NE.AND P5, PT, R2, R3, PT ;  /* 0x000000030200720c */ /* 0x000fda0003fa5270 */
[----:B------:R-:W-:Y:S01]  /*0b80*/  @P5 LEA.HI R2, R56, R56, RZ, 0x1 ;  /* 0x0000003838025211 */ /* 0x000fe200078f08ff */
[----:B----4-:R-:W-:Y:S01]  /*0b90*/  @!UP0 ULEA UR6, UR7, UR6, 0x18 ;  /* 0x0000000607068291 */ /* 0x010fe2000f8ec03f */
[----:B------:R-:W-:Y:S02]  /*0ba0*/  VOTEU.ALL UP0, P1 ;  /* 0x00000000003f7886 */ /* 0x000fe40000800000 */
[----:B------:R-:W-:Y:S02]  /*0bb0*/  @P5 SHF.R.S32.HI R2, RZ, 0x1, R2 ;  /* 0x00000001ff025819 */ /* 0x000fe40000011402 */
[----:B------:R-:W-:Y:S02]  /*0bc0*/  LOP3.LUT P1, RZ, R10, 0x7, RZ, 0xc0, !PT ;  /* 0x000000070aff7812 */ /* 0x000fe4000782c0ff */
[----:B------:R-:W-:Y:S02]  /*0bd0*/  @P5 ISETP.NE.AND P6, PT, R2, R11, PT ;  /* 0x0000000b0200520c */ /* 0x000fe40003fc5270 */
[----:B-1----:R-:W-:-:S02]  /*0be0*/  ISETP.EQ.U32.AND P2, PT, R12, 0x1, PT ;  /* 0x000000010c00780c */ /* 0x002fc40003f42070 */
[----:B------:R-:W-:Y:S01]  /*0bf0*/  @P5 SEL R57, RZ, 0x1, P6 ;  /* 0x00000001ff395807 */ /* 0x000fe20003000000 */
[----:B------:R-:W1:Y:S02]  /*0c00*/  FENCE.VIEW.ASYNC.S ;  /* 0x00000000000073c6 */ /* 0x000e640000000000 */
[----:B-1----:R1:W4:Y:S01]  /*0c10*/  @!UP0 SYNCS.EXCH.64 URZ, [UR6+0xb0], UR4 ;  /* 0x0000b004063f85b2 */ /* 0x0023220008000100 */
[C---:B------:R-:W-:Y:S01]  /*0c20*/  ISETP.NE.AND P5, PT, R8.reuse, RZ, PT ;  /* 0x000000ff0800720c */ /* 0x040fe20003fa5270 */
[----:B------:R-:W-:Y:S01]  /*0c30*/  VIADD R8, R8, 0xffffffff ;  /* 0xffffffff08087836 */ /* 0x000fe20000000000 */
[----:B------:R-:W-:Y:S02]  /*0c40*/  ISETP.LT.U32.AND P1, PT, R56, 0x2, !P1 ;  /* 0x000000023800780c */ /* 0x000fe40004f21070 */
[----:B------:R-:W-:Y:S02]  /*0c50*/  ISETP.EQ.AND P6, PT, R0, 0x2, !P5 ;  /* 0x000000020000780c */ /* 0x000fe40006fc2270 */
[----:B------:R-:W-:-:S02]  /*0c60*/  SEL R2, RZ, 0x1, !P1 ;  /* 0x00000001ff027807 */ /* 0x000fc40004800000 */
[----:B------:R-:W-:Y:S02]  /*0c70*/  ISETP.GE.U32.AND P1, PT, R8, 0x2, PT ;  /* 0x000000020800780c */ /* 0x000fe40003f26070 */
[----:B------:R-:W-:Y:S02]  /*0c80*/  SEL R19, RZ, 0x1, !P6 ;  /* 0x00000001ff137807 */ /* 0x000fe40007000000 */
[----:B------:R-:W-:Y:S02]  /*0c90*/  LOP3.LUT R57, R57, R2, RZ, 0xc0, !PT ;  /* 0x0000000239397212 */ /* 0x000fe400078ec0ff */
[----:B------:R-:W-:Y:S01]  /*0ca0*/  SEL R19, R19, 0x2, P1 ;  /* 0x0000000213137807 */ /* 0x000fe20000800000 */
[----:B------:R1:W1:Y:S01]  /*0cb0*/  @!UP1 SYNCS.EXCH.64 URZ, [UR6+0xb8], UR4 ;  /* 0x0000b804063f95b2 */ /* 0x0002620008000100 */
[----:B------:R-:W-:Y:S01]  /*0cc0*/  SEL R22, R22, 0x2, P1 ;  /* 0x0000000216167807 */ /* 0x000fe20000800000 */
[----:B------:R-:W-:Y:S01]  /*0cd0*/  NOP ;  /* 0x0000000000007918 */ /* 0x000fe20000000000 */
[----:B------:R-:W-:Y:S05]  /*0ce0*/  @!P2 BRA `(.L_x_9) ;  /* 0x000000000008a947 */ /* 0x000fea0003800000 */
[----:B-1234-:R-:W-:Y:S01]  /*0cf0*/  UCGABAR_ARV ;  /* 0x00000000000079c7 */ /* 0x01efe20008000000 */
[----:B------:R-:W-:Y:S05]  /*0d00*/  BRA `(.L_x_10) ;  /* 0x0000000000047947 */ /* 0x000fea0003800000 */
.L_x_9:
[----:B-1234-:R-:W-:Y:S01]  /*0d10*/  NOP ;  /* 0x0000000000007918 */ /* 0x01efe20000000000 */
.L_x_10:
[----:B------:R-:W1:Y:S01]  /*0d20*/  LDC R2, c[0x0][0x904] ;  /* 0x00024100ff027b82 */ /* 0x000e620000000800 */
[----:B------:R-:W-:Y:S01]  /*0d30*/  MOV R10, UR9 ;  /* 0x00000009000a7c02 */ /* 0x000fe20008000f00 */
[----:B------:R-:W-:Y:S01]  /*0d40*/  IMAD.MOV.U32 R11, RZ, RZ, RZ ;  /* 0x000000ffff0b7224 */ /* 0x000fe200078e00ff */
[----:B-1----:R-:W-:-:S04]  /*0d50*/  ISETP.NE.AND P1, PT, R2, 0x1, PT ;  /* 0x000000010200780c */ /* 0x002fc80003f25270 */
[----:B------:R-:W-:-:S09]  /*0d60*/  P2R R7, PR, RZ, 0x2 ;  /* 0x00000002ff077803 */ /* 0x000fd20000000000 */
[----:B------:R-:W1:Y:S01]  /*0d70*/  @P1 LDC R17, c[0x0][0x10] ;  /* 0x00000400ff111b82 */ /* 0x000e620000000800 */
[----:B------:R-:W-:Y:S02]  /*0d80*/  @P1 IMAD.MOV.U32 R7, RZ, RZ, RZ ;  /* 0x000000ffff071224 */ /* 0x000fe400078e00ff */
[----:B------:R-:W-:-:S05]  /*0d90*/  @P1 IMAD.MOV.U32 R15, RZ, RZ, RZ ;  /* 0x000000ffff0f1224 */ /* 0x000fca00078e00ff */
[----:B------:R-:W2:Y:S01]  /*0da0*/  @!P1 LDC R13, c[0x0][0xc] ;  /* 0x00000300ff0d9b82 */ /* 0x000ea20000000800 */
[----:B------:R-:W-:Y:S01]  /*0db0*/  ULDC UR4, c[0x0][0xc] ;  /* 0x0000030000047ab9 */ /* 0x000fe20000000800 */
[----:B------:R-:W-:Y:S01]  /*0dc0*/  ULDC UR5, c[0x0][0x10] ;  /* 0x0000040000057ab9 */ /* 0x000fe20000000800 */
[----:B------:R-:W-:Y:S01]  /*0dd0*/  ULDC UR6, c[0x0][0x14] ;  /* 0x0000050000067ab9 */ /* 0x000fe20000000800 */
[----:B------:R-:W-:-:S04]  /*0de0*/  UIMAD.WIDE.U32 UR4, UR4, UR5, URZ ;  /* 0x00000005040472a5 */ /* 0x000fc8000f8e003f */
[----:B------:R-:W-:Y:S02]  /*0df0*/  UIMAD.WIDE.U32 UR36, UR4, UR6, URZ ;  /* 0x00000006042472a5 */ /* 0x000fe4000f8e003f */
[----:B------:R-:W-:-:S04]  /*0e00*/  UIMAD UR42, UR5, UR6, URZ ;  /* 0x00000006052a72a4 */ /* 0x000fc8000f8e023f */
[----:B------:R-:W-:Y:S01]  /*0e10*/  UIADD3 UR42, UR37, UR42, URZ ;  /* 0x0000002a252a7290 */ /* 0x000fe2000fffe03f */
[----:B-1----:R-:W-:-:S05]  /*0e20*/  @P1 IMAD.WIDE.U32 R16, R17, UR9, R6 ;  /* 0x0000000911101c25 */ /* 0x002fca000f8e0006 */
[----:B------:R-:W-:Y:S01]  /*0e30*/  @P1 IADD3 R17, R17, R15, RZ ;  /* 0x0000000f11111210 */ /* 0x000fe20007ffe0ff */
[----:B--2---:R-:W-:-:S04]  /*0e40*/  @!P1 IMAD.WIDE.U32 R10, R6, R13, R10 ;  /* 0x0000000d060a9225 */ /* 0x004fc800078e000a */
[----:B------:R-:W-:Y:S02]  /*0e50*/  @!P1 IMAD.MOV.U32 R16, RZ, RZ, R10 ;  /* 0x000000ffff109224 */ /* 0x000fe400078e000a */
[----:B------:R-:W-:Y:S01]  /*0e60*/  @!P1 IMAD.MOV.U32 R17, RZ, RZ, R11 ;  /* 0x000000ffff119224 */ /* 0x000fe200078e000b */
[----:B------:R-:W-:Y:S06]  /*0e70*/  @!P2 BRA `(.L_x_11) ;  /* 0x00000000000ca947 */ /* 0x000fec0003800000 */
[----:B------:R-:W-:Y:S01]  /*0e80*/  UCGABAR_WAIT ;  /* 0x0000000000007dc7 */ /* 0x000fe20008000000 */
[----:B------:R-:W-:Y:S01]  /*0e90*/  CCTL.IVALL ;  /* 0x00000000ff00798f */ /* 0x000fe20002000000 */
[----:B------:R-:W-:Y:S05]  /*0ea0*/  BRA `(.L_x_12) ;  /* 0x0000000000047947 */ /* 0x000fea0003800000 */
.L_x_11:
[----:B------:R-:W-:Y:S06]  /*0eb0*/  BAR.SYNC.DEFER_BLOCKING 0x0 ;  /* 0x0000000000007b1d */ /* 0x000fec0000010000 */
.L_x_12:
[----:B------:R-:W1:Y:S01]  /*0ec0*/  S2UR UR41, SR_CgaCtaId ;  /* 0x00000000002979c3 */ /* 0x000e620000008800 */
[----:B------:R-:W-:Y:S04]  /*0ed0*/  BSSY B6, `(.L_x_13) ;  /* 0x00008c7000067945 */ /* 0x000fe80003800000 */
[----:B------:R-:W-:Y:S05]  /*0ee0*/  @!P5 BRA `(.L_x_14) ;  /* 0x0000006000f0d947 */ /* 0x000fea0003800000 */
[----:B------:R-:W-:-:S13]  /*0ef0*/  ISETP.GT.U32.AND P0, PT, R8, 0x1, PT ;  /* 0x000000010800780c */ /* 0x000fda0003f04070 */
[----:B------:R-:W-:Y:S05]  /*0f00*/  @P0 BRA `(.L_x_15) ;  /* 0x0000008c000c0947 */ /* 0x000fea0003800000 */
[----:B------:R-:W-:Y:S01]  /*0f10*/  ULDC.64 UR4, c[0x0][0x8f8] ;  /* 0x00023e0000047ab9 */ /* 0x000fe20000000a00 */
[----:B------:R-:W-:Y:S01]  /*0f20*/  UMOV UR47, 0xffffffff ;  /* 0xffffffff002f7882 */ /* 0x000fe20000000000 */
[----:B------:R-:W-:Y:S01]  /*0f30*/  ISETP.GE.U32.AND P0, PT, R16, UR4, PT ;  /* 0x0000000410007c0c */ /* 0x000fe2000bf06070 */
[----:B------:R-:W-:Y:S01]  /*0f40*/  IMAD.MOV.U32 R23, RZ, RZ, -0x1 ;  /* 0xffffffffff177424 */ /* 0x000fe200078e00ff */
[----:B------:R-:W-:Y:S02]  /*0f50*/  PRMT R58, RZ, 0x7610, R58 ;  /* 0x00007610ff3a7816 */ /* 0x000fe4000000003a */
[----:B------:R-:W-:Y:S02]  /*0f60*/  ISETP.GE.U32.AND.EX P0, PT, R17, UR5, PT, P0 ;  /* 0x0000000511007c0c */ /* 0x000fe4000bf06100 */
[----:B------:R-:W-:Y:S02]  /*0f70*/  MOV R62, 0xffffffff ;  /* 0xffffffff003e7802 */ /* 0x000fe40000000f00 */
[----:B------:R-:W-:-:S09]  /*0f80*/  PRMT R0, RZ, 0x7610, R0 ;  /* 0x00007610ff007816 */ /* 0x000fd20000000000 */
[----:B------:R-:W-:Y:S05]  /*0f90*/  @P0 BRA `(.L_x_16) ;  /* 0x00000004002c0947 */ /* 0x000fea0003800000 */
[----:B------:R-:W2:Y:S01]  /*0fa0*/  LDC.64 R20, c[0x0][0x8d0] ;  /* 0x00023400ff147b82 */ /* 0x000ea20000000a00 */
[----:B------:R-:W-:Y:S02]  /*0fb0*/  IMAD.MOV.U32 R4, RZ, RZ, R16 ;  /* 0x000000ffff047224 */ /* 0x000fe400078e0010 */
[----:B------:R-:W-:-:S05]  /*0fc0*/  IMAD.MOV.U32 R5, RZ, RZ, R17 ;  /* 0x000000ffff057224 */ /* 0x000fca00078e0011 */
[----:B------:R-:W3:Y:S08]  /*0fd0*/  LDC R0, c[0x0][0x8d8] ;  /* 0x00023600ff007b82 */ /* 0x000ef00000000800 */
[----:B------:R-:W4:Y:S01]  /*0fe0*/  LDC.64 R26, c[0x0][0x8c8] ;  /* 0x00023200ff1a7b82 */ /* 0x000f220000000a00 */
[----:B--2---:R-:W-:-:S04]  /*0ff0*/  ISETP.NE.U32.AND P0, PT, R20, RZ, PT ;  /* 0x000000ff1400720c */ /* 0x004fc80003f05070 */
[----:B------:R-:W-:-:S13]  /*1000*/  ISETP.NE.AND.EX P0, PT, R21, RZ, PT, P0 ;  /* 0x000000ff1500720c */ /* 0x000fda0003f05300 */
[----:B---34-:R-:W-:Y:S05]  /*1010*/  @!P0 BRA `(.L_x_17) ;  /* 0x0000000000288947 */ /* 0x018fea0003800000 */
[----:B------:R-:W2:Y:S02]  /*1020*/  LDC R13, c[0x0][0x8dc] ;  /* 0x00023700ff0d7b82 */ /* 0x000ea40000000800 */
[----:B--2---:R-:W-:-:S05]  /*1030*/  IADD3 R13, P0, R16, R13, RZ ;  /* 0x0000000d100d7210 */ /* 0x004fca0007f1e0ff */
[----:B------:R-:W-:-:S04]  /*1040*/  IMAD.X R15, RZ, RZ, R17, P0 ;  /* 0x000000ffff0f7224 */ /* 0x000fc800000e0611 */
[----:B------:R-:W-:-:S04]  /*1050*/  IMAD.WIDE.U32 R4, R15, R20, RZ ;  /* 0x000000140f047225 */ /* 0x000fc800078e00ff */
[----:B------:R-:W-:-:S04]  /*1060*/  IMAD.WIDE.U32 R10, P0, R13, R21, R4 ;  /* 0x000000150d0a7225 */ /* 0x000fc80007800004 */
[----:B------:R-:W-:Y:S01]  /*1070*/  IMAD.WIDE.U32 R4, R13, R20, RZ ;  /* 0x000000140d047225 */ /* 0x000fe200078e00ff */
[----:B------:R-:W-:-:S03]  /*1080*/  IADD3.X R13, RZ, RZ, RZ, P0, !PT ;  /* 0x000000ffff0d7210 */ /* 0x000fc600007fe4ff */
[----:B------:R-:W-:Y:S01]  /*1090*/  IMAD.MOV.U32 R12, RZ, RZ, R11 ;  /* 0x000000ffff0c7224 */ /* 0x000fe200078e000b */
[----:B------:R-:W-:-:S05]  /*10a0*/  IADD3 RZ, P0, R5, R10, RZ ;  /* 0x0000000a05ff7210 */ /* 0x000fca0007f1e0ff */
[----:B------:R-:W-:-:S08]  /*10b0*/  IMAD.WIDE.U32.X R4, R15, R21, R12, P0 ;  /* 0x000000150f047225 */ /* 0x000fd000000e040c */
.L_x_17:
[----:B------:R-:W2:Y:S01]  /*10c0*/  LDC.64 R28, c[0x0][0x8e8] ;  /* 0x00023a00ff1c7b82 */ /* 0x000ea20000000a00 */
[-CC-:B------:R-:W-:Y:S01]  /*10d0*/  SHF.R.U64 R25, R4, R0.reuse, R5.reuse ;  /* 0x0000000004197219 */ /* 0x180fe20000001205 */
[----:B------:R-:W-:Y:S01]  /*10e0*/  IMAD.MOV.U32 R30, RZ, RZ, 0x1 ;  /* 0x00000001ff1e7424 */ /* 0x000fe200078e00ff */
[----:B------:R-:W-:Y:S02]  /*10f0*/  SHF.R.U32.HI R0, RZ, R0, R5 ;  /* 0x00000000ff007219 */ /* 0x000fe40000011605 */
[----:B------:R-:W-:-:S03]  /*1100*/  IADD3 R7, P0, RZ, -R25, RZ ;  /* 0x80000019ff077210 */ /* 0x000fc60007f1e0ff */
[----:B------:R-:W3:Y:S02]  /*1110*/  LDC R8, c[0x0][0x8c0] ;  /* 0x00023000ff087b82 */ /* 0x000ee40000000800 */
[----:B------:R-:W-:-:S04]  /*1120*/  IMAD.X R5, RZ, RZ, ~R0, P0 ;  /* 0x000000ffff057224 */ /* 0x000fc800000e0e00 */
[-C--:B------:R-:W-:Y:S02]  /*1130*/  IMAD R0, R5, R26.reuse, RZ ;  /* 0x0000001a05007224 */ /* 0x080fe400078e02ff */
[----:B------:R-:W4:Y:S01]  /*1140*/  LDC R11, c[0x0][0x8b0] ;  /* 0x00022c00ff0b7b82 */ /* 0x000f220000000800 */
[----:B------:R-:W-:-:S04]  /*1150*/  IMAD.WIDE.U32 R4, R7, R26, R16 ;  /* 0x0000001a07047225 */ /* 0x000fc800078e0010 */
[----:B------:R-:W-:Y:S01]  /*1160*/  IMAD R7, R7, R27, R0 ;  /* 0x0000001b07077224 */ /* 0x000fe200078e0200 */
[----:B------:R-:W-:Y:S01]  /*1170*/  MOV R0, 0xffffffff ;  /* 0xffffffff00007802 */ /* 0x000fe20000000f00 */
[----:B------:R-:W-:Y:S01]  /*1180*/  IMAD R26, R9, R24, R6 ;  /* 0x00000018091a7224 */ /* 0x000fe200078e0206 */
[----:B------:R-:W5:Y:S01]  /*1190*/  LDC R21, c[0x0][0x900] ;  /* 0x00024000ff157b82 */ /* 0x000f620000000800 */
[----:B------:R-:W-:Y:S01]  /*11a0*/  IMAD.IADD R5, R5, 0x1, R7 ;  /* 0x0000000105057824 */ /* 0x000fe200078e0207 */
[----:B--2---:R-:W-:-:S04]  /*11b0*/  ISETP.NE.U32.AND P0, PT, R28, RZ, PT ;  /* 0x000000ff1c00720c */ /* 0x004fc80003f05070 */
[----:B------:R-:W-:Y:S02]  /*11c0*/  ISETP.NE.AND.EX P0, PT, R29, RZ, PT, P0 ;  /* 0x000000ff1d00720c */ /* 0x000fe40003f05300 */
[----:B------:R-:W2:Y:S01]  /*11d0*/  LDC R15, c[0x0][0x8a8] ;  /* 0x00022a00ff0f7b82 */ /* 0x000ea20000000800 */
[-CC-:B---3--:R-:W-:Y:S02]  /*11e0*/  SHF.R.U64 R13, R4, R8.reuse, R5.reuse ;  /* 0x00000008040d7219 */ /* 0x188fe40000001205 */
[----:B------:R-:W-:-:S05]  /*11f0*/  SHF.R.U32.HI R4, RZ, R8, R5 ;  /* 0x00000008ff047219 */ /* 0x000fca0000011605 */
[----:B------:R-:W3:Y:S01]  /*1200*/  LDC R12, c[0x0][0x8f0] ;  /* 0x00023c00ff0c7b82 */ /* 0x000ee20000000800 */
[-CC-:B----4-:R-:W-:Y:S02]  /*1210*/  SHF.R.U64 R23, R13, R11.reuse, R4.reuse ;  /* 0x0000000b0d177219 */ /* 0x190fe40000001204 */
[----:B------:R-:W-:-:S05]  /*1220*/  SHF.R.U32.HI R4, RZ, R11, R4 ;  /* 0x0000000bff047219 */ /* 0x000fca0000011604 */
[----:B------:R-:W4:Y:S01]  /*1230*/  LDC R14, c[0x0][0x8e0] ;  /* 0x00023800ff0e7b82 */ /* 0x000f220000000800 */
[-CC-:B-----5:R-:W-:Y:S02]  /*1240*/  SHF.R.U64 R24, R23, R21.reuse, R4.reuse ;  /* 0x0000001517187219 */ /* 0x1a0fe40000001204 */
[-C--:B------:R-:W-:Y:S02]  /*1250*/  SHF.L.U32 R0, R0, R21.reuse, RZ ;  /* 0x0000001500007219 */ /* 0x080fe400000006ff */
[----:B------:R-:W-:Y:S01]  /*1260*/  SHF.R.U32.HI R5, RZ, R21, R4 ;  /* 0x00000015ff057219 */ /* 0x000fe20000011604 */
[----:B------:R-:W-:Y:S01]  /*1270*/  IMAD.MOV.U32 R4, RZ, RZ, R24 ;  /* 0x000000ffff047224 */ /* 0x000fe200078e0018 */
[----:B------:R-:W-:Y:S01]  /*1280*/  LOP3.LUT R10, RZ, R0, RZ, 0x33, !PT ;  /* 0x00000000ff0a7212 */ /* 0x000fe200078e33ff */
[----:B------:R-:W1:Y:S01]  /*1290*/  LDC R20, c[0x0][0x8b8] ;  /* 0x00022e00ff147b82 */ /* 0x000e620000000800 */
[----:B------:R-:W-:Y:S05]  /*12a0*/  @!P0 BRA `(.L_x_18) ;  /* 0x0000000000288947 */ /* 0x000fea0003800000 */
[----:B------:R-:W5:Y:S02]  /*12b0*/  LDC R9, c[0x0][0x8f4] ;  /* 0x00023d00ff097b82 */ /* 0x000f640000000800 */
[----:B-----5:R-:W-:-:S05]  /*12c0*/  IADD3 R9, P0, R24, R9, RZ ;  /* 0x0000000918097210 */ /* 0x020fca0007f1e0ff */
        /* <DEDUP_REMOVED lines=8> */
.L_x_18:
[----:B---3--:R-:W-:Y:S01]  /*1350*/  SHF.R.U64 R4, R4, R12, R5 ;  /* 0x0000000c04047219 */ /* 0x008fe20000001205 */
[----:B--2---:R-:W-:Y:S01]  /*1360*/  VIADD R6, R15, 0xffffffff ;  /* 0xffffffff0f067836 */ /* 0x004fe20000000000 */
[----:B------:R-:W-:Y:S02]  /*1370*/  SHF.L.U32 R0, R30, R21, RZ ;  /* 0x000000151e007219 */ /* 0x000fe400000006ff */
[----:B------:R-:W-:Y:S01]  /*1380*/  LOP3.LUT R5, R23, R10, RZ, 0xc0, !PT ;  /* 0x0000000a17057212 */ /* 0x000fe200078ec0ff */
[----:B------:R-:W-:Y:S01]  /*1390*/  IMAD.MOV R7, RZ, RZ, -R4 ;  /* 0x000000ffff077224 */ /* 0x000fe200078e0a04 */
[----:B------:R-:W-:Y:S02]  /*13a0*/  SEL R3, R3, R26, !P1 ;  /* 0x0000001a03037207 */ /* 0x000fe40004800000 */
[----:B------:R-:W-:Y:S01]  /*13b0*/  LOP3.LUT R6, R13, R6, RZ, 0xc0, !PT ;  /* 0x000000060d067212 */ /* 0x000fe200078ec0ff */
[----:B------:R-:W-:Y:S01]  /*13c0*/  IMAD R4, R0, R4, R5 ;  /* 0x0000000400047224 */ /* 0x000fe200078e0205 */
[----:B------:R-:W-:Y:S01]  /*13d0*/  R2UR UR47, R25 ;  /* 0x00000000192f72ca */ /* 0x000fe200000e0000 */
[----:B----4-:R-:W-:-:S02]  /*13e0*/  IMAD R0, R7, R14, R24 ;  /* 0x0000000e07007224 */ /* 0x010fc400078e0218 */
[----:B-1----:R-:W-:Y:S01]  /*13f0*/  IMAD R3, R4, R20, R3 ;  /* 0x0000001404037224 */ /* 0x002fe200078e0203 */
[----:B------:R-:W-:Y:S01]  /*1400*/  MOV R4, 0x1 ;  /* 0x0000000100047802 */ /* 0x000fe20000000f00 */
[----:B------:R-:W-:-:S05]  /*1410*/  IMAD R0, R0, R15, R6 ;  /* 0x0000000f00007224 */ /* 0x000fca00078e0206 */
[----:B------:R-:W-:Y:S02]  /*1420*/  SEL R62, R0, R3, !P1 ;  /* 0x00000003003e7207 */ /* 0x000fe40004800000 */
[----:B------:R-:W-:Y:S02]  /*1430*/  SEL R23, R3, R0, !P1 ;  /* 0x0000000003177207 */ /* 0x000fe40004800000 */
[----:B------:R-:W-:-:S07]  /*1440*/  PRMT R0, R4, 0x7610, R0 ;  /* 0x0000761004007816 */ /* 0x000fce0000000000 */
.L_x_16:
[----:B------:R-:W-:-:S08]  /*1450*/  NOP ;  /* 0x0000000000007918 */ /* 0x000fd00000000000 */
[----:B------:R-:W2:Y:S02]  /*1460*/  USETMAXREG.TRY_ALLOC.CTAPOOL UP0, 0xe8 ;  /* 0x000000e8000079c8 */ /* 0x000ea40008000600 */
[----:B--2---:R-:W-:-:S13]  /*1470*/  PLOP3.LUT P0, PT, PT, PT, UP0, 0x80, 0x0 ;  /* 0x000000000000781c */ /* 0x004fda0003f0f008 */
[----:B------:R-:W-:Y:S05]  /*1480*/  @!P0 BRA `(.L_x_16) ;  /* 0xfffffffc00f08947 */ /* 0x000fea000383ffff */
[----:B------:R-:W-:Y:S02]  /*1490*/  ULDC.64 UR4, c[0x0][0x590] ;  /* 0x0001640000047ab9 */ /* 0x000fe40000000a00 */
[----:B------:R-:W-:-:S04]  /*14a0*/  ISETP.NE.U32.AND P0, PT, RZ, UR4, PT ;  /* 0x00000004ff007c0c */ /* 0x000fc8000bf05070 */
[----:B------:R-:W-:-:S13]  /*14b0*/  ISETP.NE.AND.EX P0, PT, RZ, UR5, PT, P0 ;  /* 0x00000005ff007c0c */ /* 0x000fda000bf05300 */
[----:B------:R-:W-:Y:S05]  /*14c0*/  @P0 BRA `(.L_x_19) ;  /* 0x00000000002c0947 */ /* 0x000fea0003800000 */
[----:B------:R-:W-:Y:S02]  /*14d0*/  ULDC.64 UR4, c[0x0][0x588] ;  /* 0x0001620000047ab9 */ /* 0x000fe40000000a00 */
[----:B------:R-:W-:-:S04]  /*14e0*/  ISETP.NE.U32.AND P0, PT, RZ, UR4, PT ;  /* 0x00000004ff007c0c */ /* 0x000fc8000bf05070 */
[----:B------:R-:W-:-:S13]  /*14f0*/  ISETP.NE.AND.EX P0, PT, RZ, UR5, PT, P0 ;  /* 0x00000005ff007c0c */ /* 0x000fda000bf05300 */
[----:B------:R-:W-:Y:S05]  /*1500*/  @!P0 BRA `(.L_x_20) ;  /* 0x0000000000108947 */ /* 0x000fea0003800000 */
[----:B------:R-:W2:Y:S02]  /*1510*/  LDC.64 R4, c[0x0][0x588] ;  /* 0x00016200ff047b82 */ /* 0x000ea40000000a00 */
[----:B--2---:R2:W5:Y:S01]  /*1520*/  LDG.E R59, desc[UR54][R4.64] ;  /* 0x00000036043b7981 */ /* 0x004562000c1e1900 */
[----:B------:R-:W-:Y:S01]  /*1530*/  IMAD.MOV.U32 R58, RZ, RZ, 0x1 ;  /* 0x00000001ff3a7424 */ /* 0x000fe200078e00ff */
[----:B------:R-:W-:Y:S06]  /*1540*/  BRA `(.L_x_19) ;  /* 0x00000000000c7947 */ /* 0x000fec0003800000 */
.L_x_20:
[----:B------:R-:W-:Y:S01]  /*1550*/  ULDC UR4, c[0x0][0x580] ;  /* 0x0001600000047ab9 */ /* 0x000fe20000000800 */
[----:B------:R-:W-:Y:S02]  /*1560*/  IMAD.MOV.U32 R58, RZ, RZ, 0x1 ;  /* 0x00000001ff3a7424 */ /* 0x000fe400078e00ff */
[----:B------:R-:W-:-:S07]  /*1570*/  IMAD.U32 R59, RZ, RZ, UR4 ;  /* 0x00000004ff3b7e24 */ /* 0x000fce000f8e00ff */
.L_x_19:
        /* <DEDUP_REMOVED lines=8> */
[----:B------:R-:W3:Y:S02]  /*1600*/  LDC.64 R60, c[0x0][0x5a8] ;  /* 0x00016a00ff3c7b82 */ /* 0x000ee40000000a00 */
[----:B---3--:R3:W5:Y:S01]  /*1610*/  LDG.E R60, desc[UR54][R60.64] ;  /* 0x000000363c3c7981 */ /* 0x008762000c1e1900 */
[----:B------:R-:W-:Y:S05]  /*1620*/  BRA `(.L_x_21) ;  /* 0x0000000000087947 */ /* 0x000fea0003800000 */
.L_x_22:
[----:B------:R-:W-:Y:S02]  /*1630*/  ULDC UR4, c[0x0][0x5a0] ;  /* 0x0001680000047ab9 */ /* 0x000fe40000000800 */
[----:B------:R-:W-:-:S07]  /*1640*/  MOV R60, UR4 ;  /* 0x00000004003c7c02 */ /* 0x000fce0008000f00 */
.L_x_21:
[----:B------:R-:W-:Y:S01]  /*1650*/  LOP3.LUT P1, RZ, R0, 0xff, RZ, 0xc0, !PT ;  /* 0x000000ff00ff7812 */ /* 0x000fe2000782c0ff */
[----:B------:R-:W-:Y:S01]  /*1660*/  UMOV UR38, URZ ;  /* 0x0000003f00267c82 */ /* 0x000fe20008000000 */
[----:B------:R-:W-:-:S11]  /*1670*/  PLOP3.LUT P0, PT, PT, PT, PT, 0x80, 0x0 ;  /* 0x000000000000781c */ /* 0x000fd60003f0f070 */
[----:B------:R-:W-:Y:S05]  /*1680*/  @!P1 BRA `(.L_x_23) ;  /* 0x0000005800689947 */ /* 0x000fea0003800000 */
[----:B------:R-:W-:Y:S01]  /*1690*/  ULDC UR4, c[0x0][0x28c] ;  /* 0x0000a30000047ab9 */ /* 0x000fe20000000800 */
[----:B------:R-:W-:Y:S01]  /*16a0*/  LOP3.LUT R67, R22, 0x1, RZ, 0xfc, !PT ;  /* 0x0000000116437812 */ /* 0x000fe200078efcff */
[----:B------:R-:W-:Y:S01]  /*16b0*/  UIADD3 UR4, UR4, 0x3f, URZ ;  /* 0x0000003f04047890 */ /* 0x000fe2000fffe03f */
[----:B------:R-:W-:Y:S01]  /*16c0*/  LOP3.LUT R69, R19, 0x1, RZ, 0xfc, !PT ;  /* 0x0000000113457812 */ /* 0x000fe200078efcff */
[----:B------:R-:W-:Y:S01]  /*16d0*/  ULDC.64 UR56, c[0x0][0x198] ;  /* 0x0000660000387ab9 */ /* 0x000fe20000000a00 */
[----:B------:R-:W-:Y:S01]  /*16e0*/  UMOV UR49, 0x1 ;  /* 0x0000000100317882 */ /* 0x000fe20000000000 */
[----:B------:R-:W-:Y:S01]  /*16f0*/  USHF.R.S32.HI UR5, URZ, 0x1f, UR4 ;  /* 0x0000001f3f057899 */ /* 0x000fe20008011404 */
[----:B------:R-:W-:Y:S01]  /*1700*/  UMOV UR39, URZ ;  /* 0x0000003f00277c82 */ /* 0x000fe20008000000 */
[----:B------:R-:W-:Y:S02]  /*1710*/  UMOV UR40, URZ ;  /* 0x0000003f00287c82 */ /* 0x000fe40008000000 */
[----:B------:R-:W-:Y:S01]  /*1720*/  ULEA.HI UR5, UR5, UR4, URZ, 0x6 ;  /* 0x0000000405057291 */ /* 0x000fe2000f8f303f */
[----:B------:R-:W-:Y:S01]  /*1730*/  UMOV UR43, URZ ;  /* 0x0000003f002b7c82 */ /* 0x000fe20008000000 */
[----:B------:R-:W-:-:S02]  /*1740*/  UMOV UR38, URZ ;  /* 0x0000003f00267c82 */ /* 0x000fc40008000000 */
[----:B------:R-:W-:Y:S01]  /*1750*/  USHF.R.S32.HI UR50, URZ, 0x6, UR5 ;  /* 0x000000063f327899 */ /* 0x000fe20008011405 */
[----:B------:R-:W-:-:S11]  /*1760*/  UMOV UR48, URZ ;  /* 0x0000003f00307c82 */ /* 0x000fd60008000000 */
.L_x_173:
[----:B------:R-:W-:Y:S01]  /*1770*/  LOP3.LUT R0, R18, 0x80, RZ, 0xc0, !PT ;  /* 0x0000008012007812 */ /* 0x000fe200078ec0ff */
[----:B------:R-:W4:Y:S01]  /*1780*/  S2UR UR51, SR_CgaCtaId ;  /* 0x00000000003379c3 */ /* 0x000f220000008800 */
[----:B------:R-:W-:Y:S02]  /*1790*/  UMOV UR52, 0x400 ;  /* 0x0000040000347882 */ /* 0x000fe40000000000 */
[----:B------:R-:W-:-:S06]  /*17a0*/  SHF.R.U32.HI R0, RZ, 0x7, R0 ;  /* 0x00000007ff007819 */ /* 0x000fcc0000011600 */
[----:B-1----:R-:W1:Y:S01]  /*17b0*/  SHFL.IDX PT, R0, R0, RZ, 0x1f ;  /* 0x00001fff00007589 */ /* 0x002e6200000e0000 */
[----:B----4-:R-:W-:Y:S01]  /*17c0*/  ULEA UR52, UR51, UR52, 0x18 ;  /* 0x0000003433347291 */ /* 0x010fe2000f8ec03f */
[----:B-1----:R-:W-:-:S13]  /*17d0*/  R2UR UR4, R0 ;  /* 0x00000000000472ca */ /* 0x002fda00000e0000 */
[----:B------:R-:W-:-:S04]  /*17e0*/  ULEA.HI UR5, UR4, UR4, URZ, 0x1 ;  /* 0x0000000404057291 */ /* 0x000fc8000f8f083f */
[----:B------:R-:W-:-:S04]  /*17f0*/  ULOP3.LUT UR5, UR5, 0x7fffe, URZ, 0xc0, !UPT ;  /* 0x0007fffe05057892 */ /* 0x000fc8000f8ec03f */
[----:B------:R-:W-:-:S03]  /*1800*/  UIADD3 UR5, UR4, -UR5, URZ ;  /* 0x8000000504057290 */ /* 0x000fc6000fffe03f */
[----:B------:R-:W-:Y:S01]  /*1810*/  ULDC UR4, c[0x0][0x28c] ;  /* 0x0000a30000047ab9 */ /* 0x000fe20000000800 */
[----:B------:R-:W-:Y:S01]  /*1820*/  ULEA UR5, UR5, UR52, 0xd ;  /* 0x0000003405057291 */ /* 0x000fe2000f8e683f */
[----:B------:R-:W-:-:S03]  /*1830*/  ISETP.LT.AND P0, PT, RZ, UR4, PT ;  /* 0x00000004ff007c0c */ /* 0x000fc6000bf01270 */
[----:B------:R-:W-:-:S04]  /*1840*/  UIADD3 UR5, UR5, 0x6400, URZ ;  /* 0x0000640005057890 */ /* 0x000fc8000fffe03f */
[----:B------:R-:W-:-:S04]  /*1850*/  USHF.R.U32.HI UR5, URZ, 0x4, UR5 ;  /* 0x000000043f057899 */ /* 0x000fc80008011605 */
[----:B------:R-:W-:Y:S02]  /*1860*/  ULOP3.LUT UR44, UR5, 0x3fff, URZ, 0xc0, !UPT ;  /* 0x00003fff052c7892 */ /* 0x000fe4000f8ec03f */
[----:B------:R-:W-:Y:S10]  /*1870*/  @P0 BRA `(.L_x_24) ;  /* 0x0000000000400947 */ /* 0x000ff40003800000 */
[----:B------:R-:W-:Y:S01]  /*1880*/  MOV R0, 0x0 ;  /* 0x0000000000007802 */ /* 0x000fe20000000f00 */
[----:B------:R-:W-:Y:S01]  /*1890*/  ULDC.64 UR4, c[0x4][0x70] ;  /* 0x01001c0000047ab9 */ /* 0x000fe20000000a00 */
[----:B------:R-:W-:Y:S01]  /*18a0*/  ULDC.64 UR6, c[0x4][0x8] ;  /* 0x0100020000067ab9 */ /* 0x000fe20000000a00 */
[----:B--2---:R-:W-:Y:S01]  /*18b0*/  IMAD.U32 R4, RZ, RZ, UR4 ;  /* 0x00000004ff047e24 */ /* 0x004fe2000f8e00ff */
[----:B------:R1:W2:Y:S01]  /*18c0*/  LDC.64 R14, c[0x4][R0] ;  /* 0x01000000000e7b82 */ /* 0x0002a20000000a00 */
[----:B------:R-:W-:Y:S01]  /*18d0*/  IMAD.U32 R5, RZ, RZ, UR5 ;  /* 0x00000005ff057e24 */ /* 0x000fe2000f8e00ff */
[----:B------:R-:W-:Y:S01]  /*18e0*/  ULDC.64 UR4, c[0x4][0x78] ;  /* 0x01001e0000047ab9 */ /* 0x000fe20000000a00 */
[----:B------:R-:W-:Y:S01]  /*18f0*/  IMAD.U32 R10, RZ, RZ, UR6 ;  /* 0x00000006ff0a7e24 */ /* 0x000fe2000f8e00ff */
[----:B------:R-:W-:Y:S01]  /*1900*/  MOV R7, UR5 ;  /* 0x0000000500077c02 */ /* 0x000fe20008000f00 */
[----:B------:R-:W-:Y:S01]  /*1910*/  IMAD.U32 R6, RZ, RZ, UR4 ;  /* 0x00000004ff067e24 */ /* 0x000fe2000f8e00ff */
[----:B------:R-:W-:Y:S01]  /*1920*/  MOV R12, 0x1 ;  /* 0x00000001000c7802 */ /* 0x000fe20000000f00 */
[----:B------:R-:W-:-:S02]  /*1930*/  IMAD.U32 R11, RZ, RZ, UR7 ;  /* 0x00000007ff0b7e24 */ /* 0x000fc4000f8e00ff */
[----:B------:R-:W-:Y:S02]  /*1940*/  IMAD.MOV.U32 R8, RZ, RZ, 0x1e1 ;  /* 0x000001e1ff087424 */ /* 0x000fe400078e00ff */
[----:B-1----:R-:W-:-:S07]  /*1950*/  IMAD.MOV.U32 R13, RZ, RZ, RZ ;  /* 0x000000ffff0d7224 */ /* 0x002fce00078e00ff */
[----:B------:R-:W-:-:S07]  /*1960*/  LEPC R20, `(.L_x_24) ;  /* 0x000000001014794e */ /* 0x000fce0000000000 */
[----:B--23-5:R-:W-:Y:S05]  /*1970*/  CALL.ABS.NOINC R14 ;  /* 0x000000000e007343 */ /* 0x02cfea0003c00000 */
.L_x_24:
[----:B------:R-:W-:-:S13]  /*1980*/  ISETP.NE.AND P0, PT, R67, 0x3, PT ;  /* 0x000000034300780c */ /* 0x000fda0003f05270 */
[----:B------:R-:W-:Y:S05]  /*1990*/  @!P0 BRA `(.L_x_25) ;  /* 0x0000000000048947 */ /* 0x000fea0003800000 */
[----:B------:R-:W-:Y:S01]  /*19a0*/  BPT.TRAP 0x1 ;  /* 0x000000040000795c */ /* 0x000fe20000300000 */
.L_x_25:
[----:B------:R-:W-:Y:S02]  /*19b0*/  IMAD.U32 R3, RZ, RZ, UR43 ;  /* 0x0000002bff037e24 */ /* 0x000fe4000f8e00ff */
[----:B------:R-:W-:-:S03]  /*19c0*/  IMAD.U32 R0, RZ, RZ, UR40 ;  /* 0x00000028ff007e24 */ /* 0x000fc6000f8e00ff */
[----:B------:R-:W-:Y:S02]  /*19d0*/  LEA R3, R3, UR52, 0x3 ;  /* 0x0000003403037c11 */ /* 0x000fe4000f8e18ff */
[----:B------:R-:W-:-:S04]  /*19e0*/  SHF.L.U32 R0, R0, 0x1f, RZ ;  /* 0x0000001f00007819 */ /* 0x000fc800000006ff */
[----:B------:R1:W4:Y:S01]  /*19f0*/  SYNCS.PHASECHK.TRANS64.TRYWAIT P1, [R3+URZ], R0 ;  /* 0x00000000030075a7 */ /* 0x000322000802017f */
[----:B------:R-:W-:Y:S05]  /*1a00*/  @!P0 BRA `(.L_x_26) ;  /* 0x0000000000048947 */ /* 0x000fea0003800000 */
[----:B------:R-:W-:Y:S01]  /*1a10*/  BPT.TRAP 0x1 ;  /* 0x000000040000795c */ /* 0x000fe20000300000 */
.L_x_26:
[----:B----4-:R-:W-:Y:S05]  /*1a20*/  @P1 BRA `(.L_x_27) ;  /* 0x0000000000081947 */ /* 0x010fea0003800000 */
[----:B------:R-:W4:Y:S02]  /*1a30*/  SYNCS.PHASECHK.TRANS64.TRYWAIT P1, [R3+URZ], R0 ;  /* 0x00000000030075a7 */ /* 0x000f24000802017f */
[----:B----4-:R-:W-:Y:S05]  /*1a40*/  @!P1 BRA `(.L_x_28) ;  /* 0x0000008000449947 */ /* 0x010fea0003800000 */
.L_x_27:
[----:B------:R-:W-:-:S04]  /*1a50*/  UISETP.LT.AND UP0, UPT, UR50, 0x1, UPT ;  /* 0x000000013200788c */ /* 0x000fc8000bf01270 */
[----:B------:R-:W-:-:S06]  /*1a60*/  USEL UR4, UR50, 0x1, UP0 ;  /* 0x0000000132047887 */ /* 0x000fcc0008000000 */
[----:B-1--4-:R-:W-:Y:S01]  /*1a70*/  MOV R0, UR4 ;  /* 0x0000000400007c02 */ /* 0x012fe20008000f00 */
[----:B------:R-:W-:Y:S05]  /*1a80*/  WARPSYNC.ALL ;  /* 0x0000000000007948 */ /* 0x000fea0003800000 */
[----:B------:R-:W-:-:S04]  /*1a90*/  IADD3 R0, -R0, UR50, RZ ;  /* 0x0000003200007c10 */ /* 0x000fc8000fffe1ff */
[----:B------:R-:W-:Y:S01]  /*1aa0*/  ISETP.GE.AND P1, PT, R0, 0x1, PT ;  /* 0x000000010000780c */ /* 0x000fe20003f26270 */
[----:B------:R-:W-:Y:S01]  /*1ab0*/  UIADD3 UR4, UR52, 0x26400, URZ ;  /* 0x0002640034047890 */ /* 0x000fe2000fffe03f */
[----:B------:R-:W-:Y:S01]  /*1ac0*/  WARPGROUP.ARRIVE ;  /* 0x00000000000079c5 */ /* 0x000fe20000000000 */
[----:B------:R-:W-:Y:S02]  /*1ad0*/  ULOP3.LUT UR8, UR44, 0x10000, URZ, 0xfc, !UPT ;  /* 0x000100002c087892 */ /* 0x000fe4000f8efc3f */
[----:B------:R-:W-:Y:S02]  /*1ae0*/  USHF.R.U32.HI UR4, URZ, 0x4, UR4 ;  /* 0x000000043f047899 */ /* 0x000fe40008011604 */
[----:B------:R-:W-:Y:S02]  /*1af0*/  ULEA UR10, UR43, UR8, 0xa ;  /* 0x000000082b0a7291 */ /* 0x000fe4000f8e503f */
[----:B------:R-:W-:Y:S01]  /*1b00*/  ULOP3.LUT UR4, UR4, 0x3fff, URZ, 0xc0, !UPT ;  /* 0x00003fff04047892 */ /* 0x000fe2000f8ec03f */
[----:B------:R-:W-:Y:S01]  /*1b10*/  UMOV UR5, 0x40000040 ;  /* 0x4000004000057882 */ /* 0x000fe20000000000 */
[----:B------:R-:W-:-:S02]  /*1b20*/  UMOV UR7, 0x40000040 ;  /* 0x4000004000077882 */ /* 0x000fc40000000000 */
[----:B------:R-:W-:-:S03]  /*1b30*/  ULOP3.LUT UR9, UR4, 0x10000, URZ, 0xfc, !UPT ;  /* 0x0001000004097892 */ /* 0x000fc6000f8efc3f */
[----:B------:R-:W-:Y:S01]  /*1b40*/  UMOV UR4, UR10 ;  /* 0x0000000a00047c82 */ /* 0x000fe20008000000 */
[----:B------:R-:W-:-:S07]  /*1b50*/  ULEA UR11, UR43, UR9, 0x9 ;  /* 0x000000092b0b7291 */ /* 0x000fce000f8e483f */
[----:B------:R-:W-:Y:S02]  /*1b60*/  UMOV UR6, UR11 ;  /* 0x0000000b00067c82 */ /* 0x000fe40008000000 */
[----:B------:R-:W-:Y:S01]  /*1b70*/  HGMMA.64x64x16.F32.BF16 R24, gdesc[UR4], RZ, !UPT, gsb0 ;  /* 0x00e00000041879f0 */ /* 0x000fe2000c0018ff */
[----:B------:R-:W-:Y:S02]  /*1b80*/  UIADD3 UR4, UR10, 0x2, URZ ;  /* 0x000000020a047890 */ /* 0x000fe4000fffe03f */
[----:B------:R-:W-:Y:S01]  /*1b90*/  UIADD3 UR6, UR11, 0x2, URZ ;  /* 0x000000020b067890 */ /* 0x000fe2000fffe03f */
[----:B------:R-:W-:Y:S01]  /*1ba0*/  UMOV UR5, 0x40000040 ;  /* 0x4000004000057882 */ /* 0x000fe20000000000 */
[----:B------:R-:W-:Y:S01]  /*1bb0*/  UMOV UR7, 0x40000040 ;  /* 0x4000004000077882 */ /* 0x000fe20000000000 */
[----:B------:R-:W-:Y:S02]  /*1bc0*/  WARPGROUP.DEPBAR.LE gsb0, 0x0 ;  /* 0x00008000000079c5 */ /* 0x000fe40000010000 */
[----:B------:R-:W-:-:S06]  /*1bd0*/  WARPGROUP.ARRIVE ;  /* 0x00000000000079c5 */ /* 0x000fcc0000000000 */
[----:B------:R-:W-:Y:S01]  /*1be0*/  HGMMA.64x64x16.F32.BF16 R24, gdesc[UR4], R24, gsb0 ;  /* 0x00e00000041879f0 */ /* 0x000fe20008001818 */
        /* <DEDUP_REMOVED lines=13> */
[----:B------:R-:W-:Y:S03]  /*1cc0*/  HGMMA.64x64x16.F32.BF16 R24, gdesc[UR4], R24, gsb0 ;  /* 0x00e00000041879f0 */ /* 0x000fe60008001818 */
[----:B------:R-:W-:Y:S02]  /*1cd0*/  WARPGROUP.DEPBAR.LE gsb0, 0x0 ;  /* 0x00008000000079c5 */ /* 0x000fe40000010000 */
[----:B------:R-:W-:Y:S05]  /*1ce0*/  @!P1 BRA `(.L_x_29) ;  /* 0x0000000400109947 */ /* 0x000fea0003800000 */
[----:B------:R-:W-:Y:S02]  /*1cf0*/  UIADD3 UR4, UR43, 0x1, URZ ;  /* 0x000000012b047890 */ /* 0x000fe4000fffe03f */
[----:B------:R-:W-:Y:S02]  /*1d00*/  IMAD.U32 R3, RZ, RZ, UR43 ;  /* 0x0000002bff037e24 */ /* 0x000fe4000f8e00ff */
[----:B------:R-:W-:-:S04]  /*1d10*/  UISETP.NE.AND UP0, UPT, UR4, 0x8, UPT ;  /* 0x000000080400788c */ /* 0x000fc8000bf05270 */
[----:B------:R-:W-:Y:S02]  /*1d20*/  USEL UR5, URZ, 0x1, UP0 ;  /* 0x000000013f057887 */ /* 0x000fe40008000000 */
[----:B------:R-:W-:Y:S02]  /*1d30*/  USEL UR10, UR4, URZ, UP0 ;  /* 0x0000003f040a7287 */ /* 0x000fe40008000000 */
[----:B------:R-:W-:-:S06]  /*1d40*/  ULOP3.LUT UR5, UR40, UR5, URZ, 0x3c, !UPT ;  /* 0x0000000528057292 */ /* 0x000fcc000f8e3c3f */
[----:B------:R-:W-:-:S07]  /*1d50*/  IMAD.U32 R6, RZ, RZ, UR5 ;  /* 0x00000005ff067e24 */ /* 0x000fce000f8e00ff */
.L_x_36:
[----:B------:R-:W-:Y:S05]  /*1d60*/  @!P0 BRA `(.L_x_30) ;  /* 0x0000000000048947 */ /* 0x000fea0003800000 */
[----:B------:R-:W-:Y:S01]  /*1d70*/  BPT.TRAP 0x1 ;  /* 0x000000040000795c */ /* 0x000fe20000300000 */
.L_x_30:
[----:B------:R-:W-:Y:S01]  /*1d80*/  ULEA UR4, UR10, UR52, 0x3 ;  /* 0x000000340a047291 */ /* 0x000fe2000f8e183f */
[----:B--2---:R-:W-:-:S08]  /*1d90*/  SHF.L.U32 R4, R6, 0x1f, RZ ;  /* 0x0000001f06047819 */ /* 0x004fd000000006ff */
[----:B------:R1:W2:Y:S01]  /*1da0*/  SYNCS.PHASECHK.TRANS64.TRYWAIT P1, [UR4], R4 ;  /* 0x00000004ff0075a7 */ /* 0x0002a20008020144 */
[----:B------:R-:W-:Y:S05]  /*1db0*/  @!P0 BRA `(.L_x_31) ;  /* 0x0000000000048947 */ /* 0x000fea0003800000 */
[----:B------:R-:W-:Y:S01]  /*1dc0*/  BPT.TRAP 0x1 ;  /* 0x000000040000795c */ /* 0x000fe20000300000 */
.L_x_31:
[----:B--2---:R-:W-:Y:S05]  /*1dd0*/  @P1 BRA `(.L_x_32) ;  /* 0x0000000000081947 */ /* 0x004fea0003800000 */
[----:B------:R-:W2:Y:S02]  /*1de0*/  SYNCS.PHASECHK.TRANS64.TRYWAIT P1, [UR4], R4 ;  /* 0x00000004ff0075a7 */ /* 0x000ea40008020144 */
[----:B--2---:R-:W-:Y:S05]  /*1df0*/  @!P1 BRA `(.L_x_33) ;  /* 0x0000007c006c9947 */ /* 0x004fea0003800000 */
.L_x_32:
[----:B------:R-:W-:Y:S01]  /*1e00*/  ULEA UR11, UR10, UR8, 0xa ;  /* 0x000000080a0b7291 */ /* 0x000fe2000f8e503f */
[----:B------:R-:W-:Y:S01]  /*1e10*/  WARPGROUP.ARRIVE ;  /* 0x00000000000079c5 */ /* 0x000fe20000000000 */
[----:B------:R-:W-:Y:S01]  /*1e20*/  ULEA UR12, UR10, UR9, 0x9 ;  /* 0x000000090a0c7291 */ /* 0x000fe2000f8e483f */
[----:B------:R-:W-:Y:S01]  /*1e30*/  UMOV UR5, 0x40000040 ;  /* 0x4000004000057882 */ /* 0x000fe20000000000 */
[----:B------:R-:W-:-:S03]  /*1e40*/  UMOV UR7, 0x40000040 ;  /* 0x4000004000077882 */ /* 0x000fc60000000000 */
[----:B------:R-:W-:Y:S02]  /*1e50*/  UMOV UR4, UR11 ;  /* 0x0000000b00047c82 */ /* 0x000fe40008000000 */
[----:B------:R-:W-:Y:S02]  /*1e60*/  UMOV UR6, UR12 ;  /* 0x0000000c00067c82 */ /* 0x000fe40008000000 */
[----:B------:R-:W-:Y:S01]  /*1e70*/  HGMMA.64x64x16.F32.BF16 R24, gdesc[UR4], R24, gsb0 ;  /* 0x00e00000041879f0 */ /* 0x000fe20008001818 */
[----:B------:R-:W-:Y:S02]  /*1e80*/  UIADD3 UR4, UR11, 0x2, URZ ;  /* 0x000000020b047890 */ /* 0x000fe4000fffe03f */
[----:B------:R-:W-:Y:S01]  /*1e90*/  UIADD3 UR6, UR12, 0x2, URZ ;  /* 0x000000020c067890 */ /* 0x000fe2000fffe03f */
[----:B------:R-:W-:Y:S01]  /*1ea0*/  UMOV UR5, 0x40000040 ;  /* 0x4000004000057882 */ /* 0x000fe20000000000 */
[----:B------:R-:W-:Y:S01]  /*1eb0*/  UMOV UR7, 0x40000040 ;  /* 0x4000004000077882 */ /* 0x000fe20000000000 */
[----:B------:R-:W-:-:S02]  /*1ec0*/  WARPGROUP.DEPBAR.LE gsb0, 0x0 ;  /* 0x00008000000079c5 */ /* 0x000fc40000010000 */
        /* <DEDUP_REMOVED lines=18> */
[----:B------:R-:W-:Y:S01]  /*1ff0*/  BPT.TRAP 0x1 ;  /* 0x000000040000795c */ /* 0x000fe20000300000 */
.L_x_34:
[----:B------:R-:W-:-:S13]  /*2000*/  ISETP.NE.AND P1, PT, R57, RZ, PT ;  /* 0x000000ff3900720c */ /* 0x000fda0003f25270 */
[----:B-12---:R-:W-:-:S05]  /*2010*/  @P1 LEA R4, R3, UR52, 0x3 ;  /* 0x0000003403041c11 */ /* 0x006fca000f8e18ff */
[----:B------:R-:W-:-:S05]  /*2020*/  @P1 VIADD R5, R4, 0x40 ;  /* 0x0000004004051836 */ /* 0x000fca0000000000 */
[----:B------:R-:W-:-:S04]  /*2030*/  @P1 PRMT R5, R56, 0x654, R5 ;  /* 0x0000065438051816 */ /* 0x000fc80000000005 */
[----:B------:R1:W-:Y:S01]  /*2040*/  @P1 SYNCS.ARRIVE.TRANS64.RED.A1T0 RZ, [R5+URZ], RZ ;  /* 0x000000ff05ff19a7 */ /* 0x0003e2000810043f */
[----:B------:R-:W-:-:S13]  /*2050*/  ISETP.GT.U32.AND P1, PT, R22, 0x1, PT ;  /* 0x000000011600780c */ /* 0x000fda0003f24070 */
[----:B-1----:R-:W-:Y:S05]  /*2060*/  @P1 BRA `(.L_x_35) ;  /* 0x0000000000041947 */ /* 0x002fea0003800000 */
[----:B------:R-:W-:Y:S01]  /*2070*/  BPT.TRAP 0x1 ;  /* 0x000000040000795c */ /* 0x000fe20000300000 */
.L_x_35:
[----:B------:R-:W-:Y:S01]  /*2080*/  UIADD3 UR10, UR10, 0x1, URZ ;  /* 0x000000010a0a7890 */ /* 0x000fe2000fffe03f */
[C---:B------:R-:W-:Y:S01]  /*2090*/  ISETP.GT.AND P2, PT, R0.reuse, 0x1, PT ;  /* 0x000000010000780c */ /* 0x040fe20003f44270 */
[----:B------:R-:W-:Y:S01]  /*20a0*/  VIADD R0, R0, 0xffffffff ;  /* 0xffffffff00007836 */ /* 0x000fe20000000000 */
[----:B------:R-:W-:Y:S01]  /*20b0*/  IADD3 R3, R3, 0x1, RZ ;  /* 0x0000000103037810 */ /* 0x000fe20007ffe0ff */
[----:B------:R-:W-:-:S03]  /*20c0*/  UISETP.NE.AND UP0, UPT, UR10, 0x8, UPT ;  /* 0x000000080a00788c */ /* 0x000fc6000bf05270 */
[C---:B------:R-:W-:Y:S01]  /*20d0*/  ISETP.NE.AND P1, PT, R3.reuse, 0x8, PT ;  /* 0x000000080300780c */ /* 0x040fe20003f25270 */
[----:B------:R-:W-:Y:S02]  /*20e0*/  USEL UR4, URZ, 0x1, UP0 ;  /* 0x000000013f047887 */ /* 0x000fe40008000000 */
[----:B------:R-:W-:Y:S01]  /*20f0*/  USEL UR10, UR10, URZ, UP0 ;  /* 0x0000003f0a0a7287 */ /* 0x000fe20008000000 */
[----:B------:R-:W-:-:S03]  /*2100*/  SEL R3, R3, RZ, P1 ;  /* 0x000000ff03037207 */ /* 0x000fc60000800000 */
[----:B------:R-:W-:Y:S01]  /*2110*/  LOP3.LUT R6, R6, UR4, RZ, 0x3c, !PT ;  /* 0x0000000406067c12 */ /* 0x000fe2000f8e3cff */
[----:B------:R-:W-:Y:S07]  /*2120*/  @P2 BRA `(.L_x_36) ;  /* 0xfffffffc000c2947 */ /* 0x000fee000383ffff */
.L_x_29:
[----:B------:R-:W1:Y:S02]  /*2130*/  LDC R0, c[0x0][0x28c] ;  /* 0x0000a300ff007b82 */ /* 0x000e640000000800 */
[----:B-1----:R-:W-:-:S13]  /*2140*/  ISETP.GE.AND P1, PT, R0, 0x1, PT ;  /* 0x000000010000780c */ /* 0x002fda0003f26270 */
[----:B------:R-:W-:Y:S05]  /*2150*/  @!P1 BRA `(.L_x_37) ;  /* 0x0000000000449947 */ /* 0x000fea0003800000 */
[----:B------:R-:W-:Y:S05]  /*2160*/  @!P0 BRA `(.L_x_38) ;  /* 0x0000000000048947 */ /* 0x000fea0003800000 */
[----:B------:R-:W-:Y:S01]  /*2170*/  BPT.TRAP 0x1 ;  /* 0x000000040000795c */ /* 0x000fe20000300000 */
.L_x_38:
[----:B------:R-:W-:Y:S01]  /*2180*/  ISETP.NE.AND P0, PT, R57, RZ, PT ;  /* 0x000000ff3900720c */ /* 0x000fe20003f05270 */
[----:B------:R-:W-:Y:S01]  /*2190*/  UISETP.LT.AND UP1, UPT, UR50, 0x1, UPT ;  /* 0x000000013200788c */ /* 0x000fe2000bf21270 */
[----:B------:R-:W-:-:S11]  /*21a0*/  MOV R3, UR52 ;  /* 0x0000003400037c02 */ /* 0x000fd60008000f00 */
[----:B------:R-:W-:-:S05]  /*21b0*/  VOTEU.ANY UP0, P0 ;  /* 0x00000000003f7886 */ /* 0x000fca0000000100 */
[----:B------:R-:W-:-:S04]  /*21c0*/  @UP0 USEL UR4, UR50, 0x1, UP1 ;  /* 0x0000000132040887 */ /* 0x000fc80008800000 */
[----:B------:R-:W-:-:S06]  /*21d0*/  @UP0 UIADD3 UR4, UR43, UR50, -UR4 ;  /* 0x000000322b040290 */ /* 0x000fcc000fffe804 */
[----:B------:R-:W-:-:S04]  /*21e0*/  IMAD.U32 R0, RZ, RZ, UR4 ;  /* 0x00000004ff007e24 */ /* 0x000fc8000f8e00ff */
[----:B------:R-:W-:-:S05]  /*21f0*/  @P0 IMAD.SHL.U32 R0, R0, 0x8, RZ ;  /* 0x0000000800000824 */ /* 0x000fca00078e00ff */
[----:B------:R-:W-:-:S04]  /*2200*/  @P0 LOP3.LUT R0, R0, 0x38, RZ, 0xc0, !PT ;  /* 0x0000003800000812 */ /* 0x000fc800078ec0ff */
[----:B------:R-:W-:-:S04]  /*2210*/  @P0 IADD3 R3, R3, 0x40, R0 ;  /* 0x0000004003030810 */ /* 0x000fc80007ffe000 */
[----:B------:R-:W-:-:S04]  /*2220*/  @P0 PRMT R3, R56, 0x654, R3 ;  /* 0x0000065438030816 */ /* 0x000fc80000000003 */
[----:B------:R1:W-:Y:S01]  /*2230*/  @P0 SYNCS.ARRIVE.TRANS64.RED.A1T0 RZ, [R3+URZ], RZ ;  /* 0x000000ff03ff09a7 */ /* 0x0003e2000810043f */
[----:B------:R-:W-:-:S13]  /*2240*/  ISETP.GT.U32.AND P0, PT, R22, 0x1, PT ;  /* 0x000000011600780c */ /* 0x000fda0003f04070 */
[----:B-1----:R-:W-:Y:S05]  /*2250*/  @P0 BRA `(.L_x_37) ;  /* 0x0000000000040947 */ /* 0x002fea0003800000 */
[----:B------:R-:W-:Y:S01]  /*2260*/  BPT.TRAP 0x1 ;  /* 0x000000040000795c */ /* 0x000fe20000300000 */
.L_x_37:
[----:B------:R-:W-:Y:S01]  /*2270*/  UIADD3 UR4, UR52, 0x200, URZ ;  /* 0x0000020034047890 */ /* 0x000fe2000fffe03f */
[----:B------:R-:W-:Y:S02]  /*2280*/  R2UR UR46, R23 ;  /* 0x00000000172e72ca */ /* 0x000fe400000e0000 */
[----:B------:R-:W-:Y:S01]  /*2290*/  R2UR UR45, R62 ;  /* 0x000000003e2d72ca */ /* 0x000fe200000e0000 */
[----:B------:R-:W-:-:S06]  /*22a0*/  ULOP3.LUT UP0, URZ, UR4, 0x1bf, URZ, 0xc0, !UPT ;  /* 0x000001bf043f7892 */ /* 0x000fcc000f80c03f */
[----:B------:R-:W-:-:S04]  /*22b0*/  PLOP3.LUT P0, PT, PT, PT, UP0, 0x80, 0x0 ;  /* 0x000000000000781c */ /* 0x000fc80003f0f008 */
[----:B------:R-:W-:Y:S02]  /*22c0*/  USHF.L.U32 UR46, UR46, 0x7, URZ ;  /* 0x000000072e2e7899 */ /* 0x000fe4000800063f */
[----:B------:R-:W-:-:S07]  /*22d0*/  USHF.L.U32 UR45, UR45, 0x6, URZ ;  /* 0x000000062d2d7899 */ /* 0x000fce000800063f */
[----:B------:R-:W-:Y:S05]  /*22e0*/  @!P0 BRA `(.L_x_39) ;  /* 0x00000000007c8947 */ /* 0x000fea0003800000 */
        /* <DEDUP_REMOVED lines=16> */
.L_x_40:
[----:B------:R1:W2:Y:S01]  /*23f0*/  LDC.64 R14, c[0x4][R23] ;  /* 0x01000000170e7b82 */ /* 0x0002a20000000a00 */
[----:B------:R-:W-:Y:S01]  /*2400*/  ULDC.64 UR4, c[0x4][0x80] ;  /* 0x0100200000047ab9 */ /* 0x000fe20000000a00 */
[----:B------:R-:W-:Y:S01]  /*2410*/  ULDC.64 UR6, c[0x4][0x10] ;  /* 0x0100040000067ab9 */ /* 0x000fe20000000a00 */
[----:B------:R-:W-:Y:S01]  /*2420*/  IMAD.U32 R4, RZ, RZ, UR4 ;  /* 0x00000004ff047e24 */ /* 0x000fe2000f8e00ff */
[----:B------:R-:W-:Y:S01]  /*2430*/  MOV R8, 0x70 ;  /* 0x0000007000087802 */ /* 0x000fe20000000f00 */
[----:B------:R-:W-:Y:S01]  /*2440*/  IMAD.U32 R5, RZ, RZ, UR5 ;  /* 0x00000005ff057e24 */ /* 0x000fe2000f8e00ff */
[----:B------:R-:W-:Y:S01]  /*2450*/  ULDC.64 UR4, c[0x4][0x88] ;  /* 0x0100220000047ab9 */ /* 0x000fe20000000a00 */
[----:B------:R-:W-:Y:S01]  /*2460*/  IMAD.U32 R10, RZ, RZ, UR6 ;  /* 0x00000006ff0a7e24 */ /* 0x000fe2000f8e00ff */
[----:B------:R-:W-:Y:S01]  /*2470*/  MOV R6, UR4 ;  /* 0x0000000400067c02 */ /* 0x000fe20008000f00 */
[----:B------:R-:W-:Y:S02]  /*2480*/  IMAD.U32 R7, RZ, RZ, UR5 ;  /* 0x00000005ff077e24 */ /* 0x000fe4000f8e00ff */
[----:B------:R-:W-:-:S02]  /*2490*/  IMAD.U32 R11, RZ, RZ, UR7 ;  /* 0x00000007ff0b7e24 */ /* 0x000fc4000f8e00ff */
[----:B------:R-:W-:Y:S02]  /*24a0*/  IMAD.MOV.U32 R12, RZ, RZ, 0x1 ;  /* 0x00000001ff0c7424 */ /* 0x000fe400078e00ff */
[----:B-1----:R-:W-:-:S07]  /*24b0*/  IMAD.MOV.U32 R13, RZ, RZ, RZ ;  /* 0x000000ffff0d7224 */ /* 0x002fce00078e00ff */
[----:B------:R-:W-:-:S07]  /*24c0*/  LEPC R20, `(.L_x_39) ;  /* 0x000000001014794e */ /* 0x000fce0000000000 */
[----:B--2---:R-:W-:Y:S05]  /*24d0*/  CALL.ABS.NOINC R14 ;  /* 0x000000000e007343 */ /* 0x004fea0003c00000 */
.L_x_39:
[----:B------:R-:W1:Y:S02]  /*24e0*/  LDC.64 R6, c[0x0][0x590] ;  /* 0x00016400ff067b82 */ /* 0x000e640000000a00 */
[----:B-1----:R-:W-:-:S04]  /*24f0*/  ISETP.NE.U32.AND P2, PT, R6, RZ, PT ;  /* 0x000000ff0600720c */ /* 0x002fc80003f45070 */
[----:B------:R-:W-:-:S13]  /*2500*/  ISETP.NE.AND.EX P2, PT, R7, RZ, PT, P2 ;  /* 0x000000ff0700720c */ /* 0x000fda0003f45320 */
[----:B------:R-:W-:Y:S05]  /*2510*/  @!P2 BRA `(.L_x_41) ;  /* 0x000000000034a947 */ /* 0x000fea0003800000 */
[----:B------:R-:W-:Y:S02]  /*2520*/  ULDC.64 UR4, c[0x0][0x588] ;  /* 0x0001620000047ab9 */ /* 0x000fe40000000a00 */
[----:B------:R-:W-:-:S04]  /*2530*/  ISETP.NE.U32.AND P0, PT, RZ, UR4, PT ;  /* 0x00000004ff007c0c */ /* 0x000fc8000bf05070 */
[----:B------:R-:W-:-:S13]  /*2540*/  ISETP.NE.AND.EX P0, PT, RZ, UR5, PT, P0 ;  /* 0x00000005ff007c0c */ /* 0x000fda000bf05300 */
[----:B------:R-:W-:Y:S05]  /*2550*/  @!P0 BRA `(.L_x_42) ;  /* 0x0000000000188947 */ /* 0x000fea0003800000 */
[----:B--2---:R-:W1:Y:S01]  /*2560*/  LDC.64 R4, c[0x0][0x588] ;  /* 0x00016200ff047b82 */ /* 0x004e620000000a00 */
[----:B------:R-:W-:-:S04]  /*2570*/  IMAD R3, R6, UR47, RZ ;  /* 0x0000002f06037c24 */ /* 0x000fc8000f8e02ff */
[----:B-1----:R-:W-:-:S05]  /*2580*/  IMAD.WIDE R4, R3, 0x4, R4 ;  /* 0x0000000403047825 */ /* 0x002fca00078e0204 */
[----:B-----5:R1:W5:Y:S01]  /*2590*/  LDG.E R59, desc[UR54][R4.64] ;  /* 0x00000036043b7981 */ /* 0x020362000c1e1900 */
[----:B------:R-:W-:Y:S01]  /*25a0*/  IMAD.MOV.U32 R58, RZ, RZ, 0x1 ;  /* 0x00000001ff3a7424 */ /* 0x000fe200078e00ff */
[----:B------:R-:W-:Y:S06]  /*25b0*/  BRA `(.L_x_41) ;  /* 0x00000000000c7947 */ /* 0x000fec0003800000 */
.L_x_42:
[----:B------:R-:W-:Y:S01]  /*25c0*/  ULDC UR4, c[0x0][0x580] ;  /* 0x0001600000047ab9 */ /* 0x000fe20000000800 */
[----:B------:R-:W-:Y:S01]  /*25d0*/  MOV R58, 0x1 ;  /* 0x00000001003a7802 */ /* 0x000fe20000000f00 */
[----:B-----5:R-:W-:-:S07]  /*25e0*/  IMAD.U32 R59, RZ, RZ, UR4 ;  /* 0x00000004ff3b7e24 */ /* 0x020fce000f8e00ff */
.L_x_41:
[----:B-12---:R-:W1:Y:S02]  /*25f0*/  LDC.64 R4, c[0x0][0x5b0] ;  /* 0x00016c00ff047b82 */ /* 0x006e640000000a00 */
[----:B-1----:R-:W-:-:S04]  /*2600*/  ISETP.NE.U32.AND P0, PT, R4, RZ, PT ;  /* 0x000000ff0400720c */ /* 0x002fc80003f05070 */
[----:B------:R-:W-:-:S13]  /*2610*/  ISETP.NE.AND.EX P0, PT, R5, RZ, PT, P0 ;  /* 0x000000ff0500720c */ /* 0x000fda0003f05300 */
[----:B------:R-:W-:Y:S05]  /*2620*/  @!P0 BRA `(.L_x_43) ;  /* 0x00000000002c8947 */ /* 0x000fea0003800000 */
[----:B------:R-:W-:Y:S02]  /*2630*/  ULDC.64 UR4, c[0x0][0x5a8] ;  /* 0x00016a0000047ab9 */ /* 0x000fe40000000a00 */
[----:B------:R-:W-:-:S04]  /*2640*/  ISETP.NE.U32.AND P0, PT, RZ, UR4, PT ;  /* 0x00000004ff007c0c */ /* 0x000fc8000bf05070 */
[----:B------:R-:W-:-:S13]  /*2650*/  ISETP.NE.AND.EX P0, PT, RZ, UR5, PT, P0 ;  /* 0x00000005ff007c0c */ /* 0x000fda000bf05300 */
[----:B------:R-:W-:Y:S05]  /*2660*/  @!P0 BRA `(.L_x_44) ;  /* 0x0000000000148947 */ /* 0x000fea0003800000 */
[----:B---3-5:R-:W1:Y:S01]  /*2670*/  LDC.64 R60, c[0x0][0x5a8] ;  /* 0x00016a00ff3c7b82 */ /* 0x028e620000000a00 */
[----:B------:R-:W-:-:S04]  /*2680*/  IMAD R3, R4, UR47, RZ ;  /* 0x0000002f04037c24 */ /* 0x000fc8000f8e02ff */
[----:B-1----:R-:W-:-:S06]  /*2690*/  IMAD.WIDE R60, R3, 0x4, R60 ;  /* 0x00000004033c7825 */ /* 0x002fcc00078e023c */
[----:B------:R1:W5:Y:S01]  /*26a0*/  LDG.E R60, desc[UR54][R60.64] ;  /* 0x000000363c3c7981 */ /* 0x000362000c1e1900 */
[----:B------:R-:W-:Y:S05]  /*26b0*/  BRA `(.L_x_43) ;  /* 0x0000000000087947 */ /* 0x000fea0003800000 */
.L_x_44:
[----:B------:R-:W-:Y:S02]  /*26c0*/  ULDC UR4, c[0x0][0x5a0] ;  /* 0x0001680000047ab9 */ /* 0x000fe40000000800 */
[----:B-----5:R-:W-:-:S07]  /*26d0*/  IMAD.U32 R60, RZ, RZ, UR4 ;  /* 0x00000004ff3c7e24 */ /* 0x020fce000f8e00ff */
.L_x_43:
[----:B------:R-:W-:Y:S01]  /*26e0*/  ULDC.64 UR4, c[0x0][0x588] ;  /* 0x0001620000047ab9 */ /* 0x000fe20000000a00 */
[----:B------:R-:W-:Y:S01]  /*26f0*/  ISETP.NE.U32.AND P3, PT, R6, RZ, PT ;  /* 0x000000ff0600720c */ /* 0x000fe20003f65070 */
[----:B------:R-:W-:Y:S02]  /*2700*/  UISETP.NE.U32.AND UP0, UPT, UR4, URZ, UPT ;  /* 0x0000003f0400728c */ /* 0x000fe4000bf05070 */
[----:B------:R-:W-:Y:S02]  /*2710*/  ISETP.NE.U32.AND P4, PT, RZ, UR4, PT ;  /* 0x00000004ff007c0c */ /* 0x000fe4000bf85070 */
[----:B------:R-:W-:Y:S01]  /*2720*/  ISETP.NE.AND.EX P3, PT, R7, RZ, PT, P3 ;  /* 0x000000ff0700720c */ /* 0x000fe20003f65330 */
[----:B------:R-:W-:Y:S02]  /*2730*/  UISETP.NE.AND.EX UP0, UPT, UR5, URZ, UPT, UP0 ;  /* 0x0000003f0500728c */ /* 0x000fe4000bf05300 */
[----:B------:R-:W-:Y:S02]  /*2740*/  ISETP.NE.AND.EX P4, PT, RZ, UR5, PT, P4 ;  /* 0x00000005ff007c0c */ /* 0x000fe4000bf85340 */
[----:B------:R-:W-:-:S02]  /*2750*/  PLOP3.LUT P0, PT, PT, PT, PT, 0x8, 0x0 ;  /* 0x000000000000781c */ /* 0x000fc40003f0e170 */
[----:B------:R-:W-:-:S04]  /*2760*/  PLOP3.LUT P1, PT, PT, PT, UP0, 0x80, 0x0 ;  /* 0x000000000000781c */ /* 0x000fc80003f2f008 */
[----:B------:R-:W-:-:S05]  /*2770*/  PLOP3.LUT P1, PT, P1, PT, PT, 0x8, 0x0 ;  /* 0x000000000000781c */ /* 0x000fca0000f2e170 */
[----:B------:R-:W-:Y:S08]  /*2780*/  @P4 BRA P3, `(.L_x_45) ;  /* 0x0000000000244947 */ /* 0x000ff00001800000 */
[----:B------:R-:W-:Y:S04]  /*2790*/  BSSY B0, `(.L_x_45) ;  /* 0x0000008000007945 */ /* 0x000fe80003800000 */
[----:B------:R-:W-:Y:S05]  /*27a0*/  @!P2 BRA `(.L_x_46) ;  /* 0x000000000014a947 */ /* 0x000fea0003800000 */
[----:B------:R-:W-:Y:S02]  /*27b0*/  LOP3.LUT P3, RZ, R58, 0xff, RZ, 0xc0, !PT ;  /* 0x000000ff3aff7812 */ /* 0x000fe4000786c0ff */
[----:B------:R-:W-:-:S11]  /*27c0*/  PLOP3.LUT P0, PT, P1, PT, PT, 0x80, 0x0 ;  /* 0x000000000000781c */ /* 0x000fd60000f0f070 */
[----:B------:R-:W-:Y:S05]  /*27d0*/  @!P3 BRA `(.L_x_47) ;  /* 0x00000000000cb947 */ /* 0x000fea0003800000 */
[----:B-----5:R-:W-:Y:S01]  /*27e0*/  FSETP.EQ.AND P0, PT, R59, RZ, PT ;  /* 0x000000ff3b00720b */ /* 0x020fe20003f02000 */
[----:B------:R-:W-:-:S12]  /*27f0*/  BRA `(.L_x_47) ;  /* 0x0000000000047947 */ /* 0x000fd80003800000 */
.L_x_46:
[----:B-----5:R-:W-:-:S13]  /*2800*/  FSETP.EQ.AND P0, PT, R59, RZ, PT ;  /* 0x000000ff3b00720b */ /* 0x020fda0003f02000 */
.L_x_47:
[----:B------:R-:W-:Y:S05]  /*2810*/  BSYNC B0 ;  /* 0x0000000000007941 */ /* 0x000fea0003800000 */
.L_x_45:
[----:B------:R-:W-:Y:S04]  /*2820*/  BSSY B0, `(.L_x_48) ;  /* 0x0000007000007945 */ /* 0x000fe80003800000 */
[----:B------:R-:W-:Y:S05]  /*2830*/  @!P2 BRA `(.L_x_49) ;  /* 0x000000000010a947 */ /* 0x000fea0003800000 */
[----:B------:R-:W-:-:S13]  /*2840*/  LOP3.LUT P2, RZ, R58, 0xff, RZ, 0xc0, !PT ;  /* 0x000000ff3aff7812 */ /* 0x000fda000784c0ff */
[----:B------:R-:W-:Y:S05]  /*2850*/  @!P2 BRA `(.L_x_50) ;  /* 0x00000000000ca947 */ /* 0x000fea0003800000 */
[----:B-----5:R-:W-:Y:S01]  /*2860*/  FSETP.EQ.AND P1, PT, R59, RZ, PT ;  /* 0x000000ff3b00720b */ /* 0x020fe20003f22000 */
[----:B------:R-:W-:-:S12]  /*2870*/  BRA `(.L_x_50) ;  /* 0x0000000000047947 */ /* 0x000fd80003800000 */
.L_x_49:
[----:B-----5:R-:W-:-:S13]  /*2880*/  FSETP.EQ.AND P1, PT, R59, RZ, PT ;  /* 0x000000ff3b00720b */ /* 0x020fda0003f22000 */
.L_x_50:
[----:B------:R-:W-:Y:S05]  /*2890*/  BSYNC B0 ;  /* 0x0000000000007941 */ /* 0x000fea0003800000 */
.L_x_48:
[----:B------:R-:W-:Y:S01]  /*28a0*/  ULOP3.LUT UR4, UR49, 0x1, URZ, 0x3c, !UPT ;  /* 0x0000000131047892 */ /* 0x000fe2000f8e3c3f */
[----:B------:R-:W-:Y:S01]  /*28b0*/  BSSY B0, `(.L_x_51) ;  /* 0x0000030000007945 */ /* 0x000fe20003800000 */
[----:B------:R-:W-:Y:S01]  /*28c0*/  IMAD.U32 R5, RZ, RZ, UR48 ;  /* 0x00000030ff057e24 */ /* 0x000fe2000f8e00ff */
[----:B------:R-:W-:Y:S02]  /*28d0*/  CS2R R10, SRZ ;  /* 0x00000000000a7805 */ /* 0x000fe4000001ff00 */
[----:B------:R-:W-:Y:S02]  /*28e0*/  CS2R R8, SRZ ;  /* 0x0000000000087805 */ /* 0x000fe4000001ff00 */
[----:B------:R-:W-:Y:S02]  /*28f0*/  CS2R R14, SRZ ;  /* 0x00000000000e7805 */ /* 0x000fe4000001ff00 */
[----:B------:R-:W-:Y:S02]  /*2900*/  MOV R4, UR4 ;  /* 0x0000000400047c02 */ /* 0x000fe40008000f00 */
[----:B------:R-:W-:Y:S01]  /*2910*/  CS2R R12, SRZ ;  /* 0x00000000000c7805 */ /* 0x000fe2000001ff00 */
[----:B------:R-:W-:Y:S06]  /*2920*/  @P0 BRA `(.L_x_52) ;  /* 0x0000000000a00947 */ /* 0x000fec0003800000 */
[----:B------:R-:W-:-:S13]  /*2930*/  ISETP.NE.AND P2, PT, R69, 0x3, PT ;  /* 0x000000034500780c */ /* 0x000fda0003f45270 */
[----:B------:R-:W-:Y:S05]  /*2940*/  @!P2 BRA `(.L_x_53) ;  /* 0x000000000004a947 */ /* 0x000fea0003800000 */
[----:B------:R-:W-:Y:S01]  /*2950*/  BPT.TRAP 0x1 ;  /* 0x000000040000795c */ /* 0x000fe20000300000 */
.L_x_53:
[----:B------:R-:W-:Y:S01]  /*2960*/  IMAD.U32 R3, RZ, RZ, UR48 ;  /* 0x00000030ff037e24 */ /* 0x000fe2000f8e00ff */
[----:B------:R-:W-:Y:S02]  /*2970*/  SHF.L.U32 R0, R4, 0x1f, RZ ;  /* 0x0000001f04007819 */ /* 0x000fe400000006ff */
[----:B------:R-:W-:Y:S02]  /*2980*/  CS2R R10, SRZ ;  /* 0x00000000000a7805 */ /* 0x000fe4000001ff00 */
[----:B------:R-:W-:-:S04]  /*2990*/  LEA R3, R3, UR52, 0x3 ;  /* 0x0000003403037c11 */ /* 0x000fc8000f8e18ff */
[----:B------:R-:W2:Y:S02]  /*29a0*/  SYNCS.PHASECHK.TRANS64.TRYWAIT P2, [R3+URZ+0x80], R0 ;  /* 0x00008000030075a7 */ /* 0x000ea4000804017f */
[----:B--2---:R-:W-:Y:S05]  /*29b0*/  @!P2 BRA `(.L_x_54) ;  /* 0x000000700094a947 */ /* 0x004fea0003800000 */
.L_x_236:
[----:B------:R-:W-:Y:S02]  /*29c0*/  CS2R R8, SRZ ;  /* 0x0000000000087805 */ /* 0x000fe4000001ff00 */
[----:B------:R-:W-:Y:S02]  /*29d0*/  CS2R R14, SRZ ;  /* 0x00000000000e7805 */ /* 0x000fe4000001ff00 */
[----:B------:R-:W-:Y:S01]  /*29e0*/  CS2R R12, SRZ ;  /* 0x00000000000c7805 */ /* 0x000fe2000001ff00 */
[----:B------:R-:W-:Y:S06]  /*29f0*/  @P1 BRA `(.L_x_55) ;  /* 0x0000000000541947 */ /* 0x000fec0003800000 */
[C---:B--2---:R-:W-:Y:S01]  /*2a00*/  IMAD.SHL.U32 R0, R18.reuse, 0x10, RZ ;  /* 0x0000001012007824 */ /* 0x044fe200078e00ff */
[----:B------:R-:W-:Y:S01]  /*2a10*/  SHF.R.U32.HI R6, RZ, 0x1, R18 ;  /* 0x00000001ff067819 */ /* 0x000fe20000011612 */
[C---:B------:R-:W-:Y:S01]  /*2a20*/  IMAD.SHL.U32 R3, R18.reuse, 0x20, RZ ;  /* 0x0000002012037824 */ /* 0x040fe200078e00ff */
[----:B------:R-:W-:Y:S01]  /*2a30*/  SHF.L.U32 R8, R18, 0x2, RZ ;  /* 0x0000000212087819 */ /* 0x000fe200000006ff */
[----:B------:R-:W-:Y:S05]  /*2a40*/  WARPSYNC.ALL ;  /* 0x0000000000007948 */ /* 0x000fea0003800000 */
[----:B------:R-:W-:Y:S02]  /*2a50*/  LOP3.LUT R0, R0, 0xe00, RZ, 0xc0, !PT ;  /* 0x00000e0000007812 */ /* 0x000fe400078ec0ff */
[----:B------:R-:W-:-:S02]  /*2a60*/  LOP3.LUT R5, R3, 0xc0, RZ, 0xc0, !PT ;  /* 0x000000c003057812 */ /* 0x000fc400078ec0ff */
[--C-:B------:R-:W-:Y:S02]  /*2a70*/  LOP3.LUT R0, R0, 0x20, R3.reuse, 0xf8, !PT ;  /* 0x0000002000007812 */ /* 0x100fe400078ef803 */
[----:B------:R-:W-:Y:S02]  /*2a80*/  LOP3.LUT R5, R5, 0x8, R6, 0xf8, !PT ;  /* 0x0000000805057812 */ /* 0x000fe400078ef806 */
[----:B------:R-:W-:Y:S01]  /*2a90*/  LOP3.LUT R0, R0, 0x100, R3, 0xf8, !PT ;  /* 0x0000010000007812 */ /* 0x000fe200078ef803 */
[----:B------:R-:W-:Y:S01]  /*2aa0*/  IMAD.U32 R3, RZ, RZ, UR48 ;  /* 0x00000030ff037e24 */ /* 0x000fe2000f8e00ff */
[----:B------:R-:W-:Y:S02]  /*2ab0*/  LOP3.LUT R5, R5, 0x18, R8, 0x78, !PT ;  /* 0x0000001805057812 */ /* 0x000fe400078e7808 */
[----:B------:R-:W-:Y:S02]  /*2ac0*/  LOP3.LUT P2, RZ, R18, 0x4, RZ, 0xc0, !PT ;  /* 0x0000000412ff7812 */ /* 0x000fe4000784c0ff */
[----:B------:R-:W-:-:S05]  /*2ad0*/  LOP3.LUT R0, R0, R5, RZ, 0xfc, !PT ;  /* 0x0000000500007212 */ /* 0x000fca00078efcff */
[----:B------:R-:W-:-:S05]  /*2ae0*/  IMAD R0, R3, 0x1000, R0 ;  /* 0x0000100003007824 */ /* 0x000fca00078e0200 */
[----:B------:R-:W-:-:S04]  /*2af0*/  LEA R0, R0, UR52, 0x1 ;  /* 0x0000003400007c11 */ /* 0x000fc8000f8e08ff */
[C---:B------:R-:W-:Y:S01]  /*2b00*/  IADD3 R8, R0.reuse, 0x220, RZ ;  /* 0x0000022000087810 */ /* 0x040fe20007ffe0ff */
[----:B------:R-:W-:Y:S01]  /*2b10*/  VIADD R3, R0, 0x200 ;  /* 0x0000020000037836 */ /* 0x000fe20000000000 */
[----:B------:R4:W2:Y:S03]  /*2b20*/  LDSM.16.M88.4 R12, [R0+0x200] ;  /* 0x00020000000c783b */ /* 0x0008a60000000200 */
[----:B------:R-:W-:-:S06]  /*2b30*/  @P2 VIADD R8, R3, 0xffffffe0 ;  /* 0xffffffe003082836 */ /* 0x000fcc0000000000 */
[----:B----4-:R-:W1:Y:S02]  /*2b40*/  LDSM.16.M88.4 R8, [R8] ;  /* 0x000000000808783b */ /* 0x010e640000000200 */
.L_x_55:
[----:B------:R-:W-:-:S04]  /*2b50*/  UIADD3 UR4, UR48, 0x1, URZ ;  /* 0x0000000130047890 */ /* 0x000fc8000fffe03f */
[----:B------:R-:W-:-:S04]  /*2b60*/  UISETP.NE.AND UP0, UPT, UR4, 0x3, UPT ;  /* 0x000000030400788c */ /* 0x000fc8000bf05270 */
[----:B------:R-:W-:Y:S02]  /*2b70*/  USEL UR5, URZ, 0x1, UP0 ;  /* 0x000000013f057887 */ /* 0x000fe40008000000 */
[----:B------:R-:W-:-:S04]  /*2b80*/  USEL UR4, UR4, URZ, UP0 ;  /* 0x0000003f04047287 */ /* 0x000fc80008000000 */
[----:B------:R-:W-:Y:S02]  /*2b90*/  LOP3.LUT R4, R4, UR5, RZ, 0x3c, !PT ;  /* 0x0000000504047c12 */ /* 0x000fe4000f8e3cff */
[----:B------:R-:W-:-:S07]  /*2ba0*/  IMAD.U32 R5, RZ, RZ, UR4 ;  /* 0x00000004ff057e24 */ /* 0x000fce000f8e00ff */
.L_x_52:
[----:B------:R-:W-:Y:S05]  /*2bb0*/  BSYNC B0 ;  /* 0x0000000000007941 */ /* 0x000fea0003800000 */
.L_x_51:
[----:B--2---:R-:W-:Y:S01]  /*2bc0*/  SHF.L.U32 R20, R13, 0x10, RZ ;  /* 0x000000100d147819 */ /* 0x004fe200000006ff */
[C---:B------:R-:W-:Y:S01]  /*2bd0*/  IMAD.U32 R6, R12.reuse, 0x10000, RZ ;  /* 0x000100000c067824 */ /* 0x040fe200078e00ff */
[----:B------:R-:W-:Y:S01]  /*2be0*/  LOP3.LUT R12, R12, 0xffff0000, RZ, 0xc0, !PT ;  /* 0xffff00000c0c7812 */ /* 0x000fe200078ec0ff */
[----:B-1----:R-:W-:Y:S01]  /*2bf0*/  IMAD.U32 R70, R8, 0x10000, RZ ;  /* 0x0001000008467824 */ /* 0x002fe200078e00ff */
[----:B------:R-:W-:Y:S01]  /*2c00*/  SHF.L.U32 R74, R9, 0x10, RZ ;  /* 0x00000010094a7819 */ /* 0x000fe200000006ff */
[----:B-----5:R-:W-:Y:S01]  /*2c10*/  FMUL R7, R59, R6 ;  /* 0x000000063b077220 */ /* 0x020fe20000400000 */
[----:B------:R-:W-:Y:S01]  /*2c20*/  LOP3.LUT R76, R9, 0xffff0000, RZ, 0xc0, !PT ;  /* 0xffff0000094c7812 */ /* 0x000fe200078ec0ff */
[C---:B------:R-:W-:Y:S01]  /*2c30*/  FMUL R9, R59.reuse, R20 ;  /* 0x000000143b097220 */ /* 0x040fe20000400000 */
[----:B------:R-:W-:Y:S01]  /*2c40*/  FMUL R6, R59, R12 ;  /* 0x0000000c3b067220 */ /* 0x000fe20000400000 */
[----:B------:R-:W-:Y:S01]  /*2c50*/  LOP3.LUT R62, R13, 0xffff0000, RZ, 0xc0, !PT ;  /* 0xffff00000d3e7812 */ /* 0x000fe200078ec0ff */
[C---:B------:R-:W-:Y:S01]  /*2c60*/  IMAD.U32 R82, R11.reuse, 0x10000, RZ ;  /* 0x000100000b527824 */ /* 0x040fe200078e00ff */
[----:B------:R-:W-:Y:S01]  /*2c70*/  MOV R81, 0x3bbb989d ;  /* 0x3bbb989d00517802 */ /* 0x000fe20000000f00 */
[C---:B------:R-:W-:Y:S01]  /*2c80*/  FFMA R26, R60.reuse, R26, R9 ;  /* 0x0000001a3c1a7223 */ /* 0x040fe20000000009 */
[----:B------:R-:W-:Y:S01]  /*2c90*/  FFMA R25, R60, R25, R6 ;  /* 0x000000193c197223 */ /* 0x000fe20000000006 */
[----:B------:R-:W-:Y:S01]  /*2ca0*/  LOP3.LUT R72, R8, 0xffff0000, RZ, 0xc0, !PT ;  /* 0xffff000008487812 */ /* 0x000fe200078ec0ff */
[----:B------:R-:W-:Y:S01]  /*2cb0*/  IMAD.MOV.U32 R83, RZ, RZ, 0x437c0000 ;  /* 0x437c0000ff537424 */ /* 0x000fe200078e00ff */
[----:B------:R-:W-:Y:S01]  /*2cc0*/  LOP3.LUT R84, R11, 0xffff0000, RZ, 0xc0, !PT ;  /* 0xffff00000b547812 */ /* 0x000fe200078ec0ff */
[----:B------:R-:W-:Y:S01]  /*2cd0*/  FMUL R8, R59, R62 ;  /* 0x0000003e3b087220 */ /* 0x000fe20000400000 */
[-C--:B------:R-:W-:Y:S01]  /*2ce0*/  FFMA.SAT R11, -R26, R81.reuse, 0.5 ;  /* 0x3f0000001a0b7423 */ /* 0x080fe20000002151 */
[C---:B------:R-:W-:Y:S01]  /*2cf0*/  IMAD.U32 R78, R10.reuse, 0x10000, RZ ;  /* 0x000100000a4e7824 */ /* 0x040fe200078e00ff */
[----:B------:R-:W-:Y:S01]  /*2d00*/  LOP3.LUT R80, R10, 0xffff0000, RZ, 0xc0, !PT ;  /* 0xffff00000a507812 */ /* 0x000fe200078ec0ff */
[----:B------:R-:W-:Y:S01]  /*2d10*/  FFMA.SAT R10, -R25, R81, 0.5 ;  /* 0x3f000000190a7423 */ /* 0x000fe20000002151 */
[----:B------:R-:W-:Y:S01]  /*2d20*/  FFMA R27, R60, R27, R8 ;  /* 0x0000001b3c1b7223 */ /* 0x000fe20000000008 */
[----:B------:R-:W-:Y:S01]  /*2d30*/  FFMA.RM R63, R11, R83, 12582913 ;  /* 0x4b4000010b3f7423 */ /* 0x000fe20000004053 */
[----:B------:R-:W-:-:S02]  /*2d40*/  IMAD.U32 R64, R14, 0x10000, RZ ;  /* 0x000100000e407824 */ /* 0x000fc400078e00ff */
[----:B---3--:R-:W-:Y:S01]  /*2d50*/  FFMA.RM R61, R10, R83, 12582913 ;  /* 0x4b4000010a3d7423 */ /* 0x008fe20000004053 */
[----:B------:R-:W-:Y:S01]  /*2d60*/  FFMA.SAT R12, -R27, R81, 0.5 ;  /* 0x3f0000001b0c7423 */ /* 0x000fe20000002151 */
[----:B------:R-:W-:Y:S01]  /*2d70*/  FADD R11, R63, -12583039 ;  /* 0xcb40007f3f0b7421 */ /* 0x000fe20000000000 */
[----:B------:R-:W-:Y:S01]  /*2d80*/  LOP3.LUT R14, R14, 0xffff0000, RZ, 0xc0, !PT ;  /* 0xffff00000e0e7812 */ /* 0x000fe200078ec0ff */
[----:B------:R-:W-:Y:S01]  /*2d90*/  FADD R10, R61, -12583039 ;  /* 0xcb40007f3d0a7421 */ /* 0x000fe20000000000 */
[----:B------:R-:W-:Y:S01]  /*2da0*/  FFMA.RM R65, R12, R83, 12582913 ;  /* 0x4b4000010c417423 */ /* 0x000fe20000004053 */
[C---:B------:R-:W-:Y:S01]  /*2db0*/  FFMA R11, -R26.reuse, 1.4426950216293334961, -R11 ;  /* 0x3fb8aa3b1a0b7823 */ /* 0x040fe2000000090b */
[----:B------:R-:W-:Y:S02]  /*2dc0*/  IMAD.U32 R66, R15, 0x10000, RZ ;  /* 0x000100000f427824 */ /* 0x000fe400078e00ff */
[----:B------:R-:W-:Y:S01]  /*2dd0*/  FFMA R10, -R25, 1.4426950216293334961, -R10 ;  /* 0x3fb8aa3b190a7823 */ /* 0x000fe2000000090a */
[----:B------:R-:W-:Y:S01]  /*2de0*/  FADD R12, R65, -12583039 ;  /* 0xcb40007f410c7421 */ /* 0x000fe20000000000 */
[----:B------:R-:W-:Y:S01]  /*2df0*/  FFMA R26, -R26, 1.925963033500011079e-08, R11 ;  /* 0x32a570601a1a7823 */ /* 0x000fe2000000010b */
[----:B------:R-:W-:Y:S01]  /*2e00*/  FMUL R11, R59, R64 ;  /* 0x000000403b0b7220 */ /* 0x000fe20000400000 */
[----:B------:R-:W-:Y:S01]  /*2e10*/  FFMA R25, -R25, 1.925963033500011079e-08, R10 ;  /* 0x32a5706019197823 */ /* 0x000fe2000000010a */
[----:B------:R-:W-:Y:S01]  /*2e20*/  FMUL R10, R59, R14 ;  /* 0x0000000e3b0a7220 */ /* 0x000fe20000400000 */
[----:B------:R-:W-:Y:S01]  /*2e30*/  LOP3.LUT R68, R15, 0xffff0000, RZ, 0xc0, !PT ;  /* 0xffff00000f447812 */ /* 0x000fe200078ec0ff */
[----:B------:R-:W-:Y:S01]  /*2e40*/  FFMA R12, -R27, 1.4426950216293334961, -R12 ;  /* 0x3fb8aa3b1b0c7823 */ /* 0x000fe2000000090c */
[----:B------:R-:W-:Y:S01]  /*2e50*/  FFMA R28, R60, R28, R11 ;  /* 0x0000001c3c1c7223 */ /* 0x000fe2000000000b */
[----:B------:R-:W-:Y:S01]  /*2e60*/  LOP3.LUT R0, R18, 0xff, RZ, 0xc0, !PT ;  /* 0x000000ff12007812 */ /* 0x000fe200078ec0ff */
[----:B------:R-:W-:Y:S01]  /*2e70*/  FMUL R13, R59, R66 ;  /* 0x000000423b0d7220 */ /* 0x000fe20000400000 */
[----:B------:R-:W-:Y:S01]  /*2e80*/  FFMA R29, R60, R29, R10 ;  /* 0x0000001d3c1d7223 */ /* 0x000fe2000000000a */
[----:B------:R-:W-:Y:S01]  /*2e90*/  FFMA R27, -R27, 1.925963033500011079e-08, R12 ;  /* 0x32a570601b1b7823 */ /* 0x000fe2000000010c */
[----:B------:R-:W-:Y:S01]  /*2ea0*/  FMUL R12, R59, R68 ;  /* 0x000000443b0c7220 */ /* 0x000fe20000400000 */
[----:B------:R-:W-:Y:S01]  /*2eb0*/  FFMA.SAT R14, -R28, R81, 0.5 ;  /* 0x3f0000001c0e7423 */ /* 0x000fe20000002151 */
[----:B------:R-:W-:Y:S01]  /*2ec0*/  FFMA R30, R60, R30, R13 ;  /* 0x0000001e3c1e7223 */ /* 0x000fe2000000000d */
[----:B------:R-:W-:-:S02]  /*2ed0*/  VIADD R0, R0, 0x1f ;  /* 0x0000001f00007836 */ /* 0x000fc40000000000 */
[----:B------:R-:W-:Y:S01]  /*2ee0*/  FFMA.SAT R20, -R29, R81, 0.5 ;  /* 0x3f0000001d147423 */ /* 0x000fe20000002151 */
[C---:B------:R-:W-:Y:S01]  /*2ef0*/  FFMA R24, R60.reuse, R24, R7 ;  /* 0x000000183c187223 */ /* 0x040fe20000000007 */
[----:B------:R-:W-:Y:S01]  /*2f00*/  FFMA R31, R60, R31, R12 ;  /* 0x0000001f3c1f7223 */ /* 0x000fe2000000000c */
[----:B------:R-:W-:Y:S01]  /*2f10*/  FFMA.RM R68, R14, R83, 12582913 ;  /* 0x4b4000010e447423 */ /* 0x000fe20000004053 */
[----:B------:R-:W-:Y:S01]  /*2f20*/  FFMA.SAT R14, -R30, R81, 0.5 ;  /* 0x3f0000001e0e7423 */ /* 0x000fe20000002151 */
[----:B------:R-:W-:Y:S01]  /*2f30*/  FFMA.RM R73, R20, R83, 12582913 ;  /* 0x4b40000114497423 */ /* 0x000fe20000004053 */
[----:B------:R-:W-:Y:S01]  /*2f40*/  ISETP.GT.U32.AND P5, PT, R0, 0x3e, PT ;  /* 0x0000003e0000780c */ /* 0x000fe20003fa4070 */
[-C--:B------:R-:W-:Y:S01]  /*2f50*/  FFMA.SAT R0, -R24, R81.reuse, 0.5 ;  /* 0x3f00000018007423 */ /* 0x080fe20000002151 */
[----:B------:R-:W-:Y:S01]  /*2f60*/  FFMA.SAT R21, -R31, R81, 0.5 ;  /* 0x3f0000001f157423 */ /* 0x000fe20000002151 */
[----:B------:R-:W-:Y:S01]  /*2f70*/  FADD R15, R68, -12583039 ;  /* 0xcb40007f440f7421 */ /* 0x000fe20000000000 */
[-C--:B------:R-:W-:Y:S01]  /*2f80*/  FFMA.RM R75, R14, R83.reuse, 12582913 ;  /* 0x4b4000010e4b7423 */ /* 0x080fe20000004053 */
[----:B------:R-:W-:Y:S01]  /*2f90*/  FADD R14, R73, -12583039 ;  /* 0xcb40007f490e7421 */ /* 0x000fe20000000000 */
[-C--:B------:R-:W-:Y:S01]  /*2fa0*/  FFMA.RM R0, R0, R83.reuse, 12582913 ;  /* 0x4b40000100007423 */ /* 0x080fe20000004053 */
[----:B------:R-:W-:Y:S01]  /*2fb0*/  FFMA.RM R77, R21, R83, 12582913 ;  /* 0x4b400001154d7423 */ /* 0x000fe20000004053 */
[----:B------:R-:W-:Y:S01]  /*2fc0*/  FFMA R15, -R28, 1.4426950216293334961, -R15 ;  /* 0x3fb8aa3b1c0f7823 */ /* 0x000fe2000000090f */
[----:B------:R-:W-:Y:S01]  /*2fd0*/  FADD R21, R75, -12583039 ;  /* 0xcb40007f4b157421 */ /* 0x000fe20000000000 */
[----:B------:R-:W-:Y:S01]  /*2fe0*/  FFMA R14, -R29, 1.4426950216293334961, -R14 ;  /* 0x3fb8aa3b1d0e7823 */ /* 0x000fe2000000090e */
[----:B------:R-:W-:Y:S01]  /*2ff0*/  FADD R3, R0, -12583039 ;  /* 0xcb40007f00037421 */ /* 0x000fe20000000000 */
[----:B------:R-:W-:Y:S01]  /*3000*/  FFMA R28, -R28, 1.925963033500011079e-08, R15 ;  /* 0x32a570601c1c7823 */ /* 0x000fe2000000010f */
[----:B------:R-:W-:Y:S01]  /*3010*/  FFMA R21, -R30, 1.4426950216293334961, -R21 ;  /* 0x3fb8aa3b1e157823 */ /* 0x000fe20000000915 */
[----:B------:R-:W-:Y:S01]  /*3020*/  FMUL R15, R59, R70 ;  /* 0x000000463b0f7220 */ /* 0x000fe20000400000 */
[----:B------:R-:W-:Y:S01]  /*3030*/  FADD R20, R77, -12583039 ;  /* 0xcb40007f4d147421 */ /* 0x000fe20000000000 */
[----:B------:R-:W-:Y:S01]  /*3040*/  FFMA R29, -R29, 1.925963033500011079e-08, R14 ;  /* 0x32a570601d1d7823 */ /* 0x000fe2000000010e */
[----:B------:R-:W-:Y:S01]  /*3050*/  FMUL R14, R59, R72 ;  /* 0x000000483b0e7220 */ /* 0x000fe20000400000 */
[----:B------:R-:W-:Y:S01]  /*3060*/  FFMA R3, -R24, 1.4426950216293334961, -R3 ;  /* 0x3fb8aa3b18037823 */ /* 0x000fe20000000903 */
[----:B------:R-:W-:Y:S01]  /*3070*/  FFMA R23, -R30, 1.925963033500011079e-08, R21 ;  /* 0x32a570601e177823 */ /* 0x000fe20000000115 */
[C---:B------:R-:W-:Y:S01]  /*3080*/  FFMA R32, R60.reuse, R32, R15 ;  /* 0x000000203c207223 */ /* 0x040fe2000000000f */
[----:B------:R-:W-:Y:S01]  /*3090*/  FFMA R20, -R31, 1.4426950216293334961, -R20 ;  /* 0x3fb8aa3b1f147823 */ /* 0x000fe20000000914 */
[----:B------:R-:W-:Y:S01]  /*30a0*/  FMUL R21, R59, R74 ;  /* 0x0000004a3b157220 */ /* 0x000fe20000400000 */
[----:B------:R-:W-:Y:S01]  /*30b0*/  FFMA R33, R60, R33, R14 ;  /* 0x000000213c217223 */ /* 0x000fe2000000000e */
[----:B------:R-:W-:Y:S01]  /*30c0*/  FFMA R3, -R24, 1.925963033500011079e-08, R3 ;  /* 0x32a5706018037823 */ /* 0x000fe20000000103 */
[----:B------:R-:W-:Y:S01]  /*30d0*/  FFMA.SAT R24, -R32, R81, 0.5 ;  /* 0x3f00000020187423 */ /* 0x000fe20000002151 */
[----:B------:R1:W2:Y:S01]  /*30e0*/  MUFU.EX2 R64, R26 ;  /* 0x0000001a00407308 */ /* 0x0002a20000000800 */
[----:B------:R-:W-:Y:S01]  /*30f0*/  FFMA R31, -R31, 1.925963033500011079e-08, R20 ;  /* 0x32a570601f1f7823 */ /* 0x000fe20000000114 */
[----:B------:R-:W-:Y:S01]  /*3100*/  FFMA R34, R60, R34, R21 ;  /* 0x000000223c227223 */ /* 0x000fe20000000015 */
[----:B------:R-:W-:Y:S01]  /*3110*/  FMUL R20, R59, R76 ;  /* 0x0000004c3b147220 */ /* 0x000fe20000400000 */
[----:B------:R-:W-:Y:S01]  /*3120*/  IMAD.SHL.U32 R0, R0, 0x800000, RZ ;  /* 0x0080000000007824 */ /* 0x000fe200078e00ff */
[----:B------:R-:W-:Y:S01]  /*3130*/  SHF.L.U32 R63, R63, 0x17, RZ ;  /* 0x000000173f3f7819 */ /* 0x000fe200000006ff */
[----:B------:R-:W-:-:S02]  /*3140*/  IMAD.SHL.U32 R73, R73, 0x800000, RZ ;  /* 0x0080000049497824 */ /* 0x000fc400078e00ff */
[----:B------:R-:W-:Y:S01]  /*3150*/  FFMA R35, R60, R35, R20 ;  /* 0x000000233c237223 */ /* 0x000fe20000000014 */
[----:B------:R3:W-:Y:S01]  /*3160*/  MUFU.EX2 R66, R27 ;  /* 0x0000001b00427308 */ /* 0x0007e20000000800 */
[-C--:B-1----:R-:W-:Y:S01]  /*3170*/  FFMA.SAT R26, -R33, R81.reuse, 0.5 ;  /* 0x3f000000211a7423 */ /* 0x082fe20000002151 */
[----:B------:R-:W-:Y:S01]  /*3180*/  SHF.L.U32 R75, R75, 0x17, RZ ;  /* 0x000000174b4b7819 */ /* 0x000fe200000006ff */
[----:B------:R-:W-:Y:S01]  /*3190*/  FFMA.SAT R70, -R35, R81, 0.5 ;  /* 0x3f00000023467423 */ /* 0x000fe20000002151 */
[----:B------:R-:W-:Y:S01]  /*31a0*/  IMAD.SHL.U32 R61, R61, 0x800000, RZ ;  /* 0x008000003d3d7824 */ /* 0x000fe200078e00ff */
[----:B------:R-:W-:Y:S01]  /*31b0*/  BSSY B1, `(.L_x_56) ;  /* 0x0000064000017945 */ /* 0x000fe20003800000 */
[----:B------:R-:W-:Y:S02]  /*31c0*/  IMAD.SHL.U32 R77, R77, 0x800000, RZ ;  /* 0x008000004d4d7824 */ /* 0x000fe400078e00ff */
[-C--:B------:R-:W-:Y:S01]  /*31d0*/  FFMA.RM R74, R70, R83.reuse, 12582913 ;  /* 0x4b400001464a7423 */ /* 0x080fe20000004053 */
[----:B------:R1:W-:Y:S01]  /*31e0*/  MUFU.EX2 R30, R29 ;  /* 0x0000001d001e7308 */ /* 0x0003e20000000800 */
[----:B---3--:R-:W-:Y:S01]  /*31f0*/  FFMA.RM R27, R24, R83, 12582913 ;  /* 0x4b400001181b7423 */ /* 0x008fe20000004053 */
[----:B------:R-:W-:Y:S01]  /*3200*/  FFMA.SAT R24, -R34, R81, 0.5 ;  /* 0x3f00000022187423 */ /* 0x000fe20000002151 */
[----:B------:R-:W-:-:S02]  /*3210*/  IMAD.SHL.U32 R65, R65, 0x800000, RZ ;  /* 0x0080000041417824 */ /* 0x000fc400078e00ff */
[----:B--2---:R-:W-:Y:S01]  /*3220*/  FFMA R64, R63, R64, 1 ;  /* 0x3f8000003f407423 */ /* 0x004fe20000000040 */
[----:B------:R-:W-:Y:S02]  /*3230*/  IMAD.SHL.U32 R68, R68, 0x800000, RZ ;  /* 0x0080000044447824 */ /* 0x000fe400078e00ff */
[-C--:B------:R-:W-:Y:S01]  /*3240*/  FFMA.RM R72, R24, R83.reuse, 12582913 ;  /* 0x4b40000118487423 */ /* 0x080fe20000004053 */
[----:B------:R2:W3:Y:S01]  /*3250*/  MUFU.EX2 R62, R25 ;  /* 0x00000019003e7308 */ /* 0x0004e20000000800 */
[----:B-1----:R-:W-:Y:S01]  /*3260*/  FFMA.RM R29, R26, R83, 12582913 ;  /* 0x4b4000011a1d7423 */ /* 0x002fe20000004053 */
[----:B------:R-:W-:Y:S01]  /*3270*/  FADD R26, R74, -12583039 ;  /* 0xcb40007f4a1a7421 */ /* 0x000fe20000000000 */
[C---:B------:R-:W-:Y:S01]  /*3280*/  FADD R79, R72.reuse, -12583039 ;  /* 0xcb40007f484f7421 */ /* 0x040fe20000000000 */
[----:B------:R-:W-:Y:S02]  /*3290*/  IMAD.SHL.U32 R72, R72, 0x800000, RZ ;  /* 0x0080000048487824 */ /* 0x000fe400078e00ff */
[----:B------:R-:W-:Y:S01]  /*32a0*/  FADD R24, R29, -12583039 ;  /* 0xcb40007f1d187421 */ /* 0x000fe20000000000 */
[----:B------:R-:W-:Y:S01]  /*32b0*/  FFMA R26, -R35, 1.4426950216293334961, -R26 ;  /* 0x3fb8aa3b231a7823 */ /* 0x000fe2000000091a */
[----:B------:R-:W-:Y:S01]  /*32c0*/  FFMA R79, -R34, 1.4426950216293334961, -R79 ;  /* 0x3fb8aa3b224f7823 */ /* 0x000fe2000000094f */
[----:B------:R-:W1:Y:S01]  /*32d0*/  MUFU.EX2 R71, R28 ;  /* 0x0000001c00477308 */ /* 0x000e620000000800 */
[----:B--2---:R-:W-:Y:S01]  /*32e0*/  FADD R25, R27, -12583039 ;  /* 0xcb40007f1b197421 */ /* 0x004fe20000000000 */
[----:B------:R-:W-:Y:S01]  /*32f0*/  FFMA R24, -R33, 1.4426950216293334961, -R24 ;  /* 0x3fb8aa3b21187823 */ /* 0x000fe20000000918 */
[----:B------:R-:W-:Y:S01]  /*3300*/  FFMA R35, -R35, 1.925963033500011079e-08, R26 ;  /* 0x32a5706023237823 */ /* 0x000fe2000000011a */
[----:B------:R-:W-:Y:S01]  /*3310*/  FMUL R26, R59, R84 ;  /* 0x000000543b1a7220 */ /* 0x000fe20000400000 */
[C---:B------:R-:W-:Y:S01]  /*3320*/  FFMA R25, -R32.reuse, 1.4426950216293334961, -R25 ;  /* 0x3fb8aa3b20197823 */ /* 0x040fe20000000919 */
[----:B------:R-:W-:Y:S01]  /*3330*/  FFMA R33, -R33, 1.925963033500011079e-08, R24 ;  /* 0x32a5706021217823 */ /* 0x000fe20000000118 */
[C---:B------:R-:W-:Y:S01]  /*3340*/  FMUL R24, R59.reuse, R80 ;  /* 0x000000503b187220 */ /* 0x040fe20000400000 */
[----:B------:R2:W-:Y:S01]  /*3350*/  MUFU.EX2 R28, R23 ;  /* 0x00000017001c7308 */ /* 0x0005e20000000800 */
[----:B------:R-:W-:Y:S01]  /*3360*/  FFMA R32, -R32, 1.925963033500011079e-08, R25 ;  /* 0x32a5706020207823 */ /* 0x000fe20000000119 */
[----:B------:R-:W-:Y:S01]  /*3370*/  FMUL R25, R59, R82 ;  /* 0x000000523b197220 */ /* 0x000fe20000400000 */
[C---:B------:R-:W-:Y:S01]  /*3380*/  FFMA R37, R60.reuse, R37, R24 ;  /* 0x000000253c257223 */ /* 0x040fe20000000018 */
[----:B------:R-:W-:Y:S01]  /*3390*/  FFMA R39, R60, R39, R26 ;  /* 0x000000273c277223 */ /* 0x000fe2000000001a */
[----:B------:R-:W-:Y:S01]  /*33a0*/  FFMA R79, -R34, 1.925963033500011079e-08, R79 ;  /* 0x32a57060224f7823 */ /* 0x000fe2000000014f */
[----:B------:R-:W-:Y:S01]  /*33b0*/  FFMA R38, R60, R38, R25 ;  /* 0x000000263c267223 */ /* 0x000fe20000000019 */
[-C--:B------:R-:W-:Y:S01]  /*33c0*/  FFMA.SAT R76, -R37, R81.reuse, 0.5 ;  /* 0x3f000000254c7423 */ /* 0x080fe20000002151 */
[----:B------:R-:W4:Y:S01]  /*33d0*/  MUFU.EX2 R3, R3 ;  /* 0x0000000300037308 */ /* 0x000f220000000800 */
[----:B--2---:R-:W-:Y:S01]  /*33e0*/  FMUL R23, R59, R78 ;  /* 0x0000004e3b177220 */ /* 0x004fe20000400000 */
[----:B------:R-:W-:Y:S01]  /*33f0*/  FFMA.SAT R78, -R38, R81, 0.5 ;  /* 0x3f000000264e7423 */ /* 0x000fe20000002151 */
[----:B------:R-:W-:Y:S01]  /*3400*/  FFMA.RM R76, R76, R83, 12582913 ;  /* 0x4b4000014c4c7423 */ /* 0x000fe20000004053 */
[----:B------:R-:W-:-:S02]  /*3410*/  IMAD.SHL.U32 R74, R74, 0x800000, RZ ;  /* 0x008000004a4a7824 */ /* 0x000fc400078e00ff */
[----:B------:R-:W-:Y:S01]  /*3420*/  FFMA R36, R60, R36, R23 ;  /* 0x000000243c247223 */ /* 0x000fe20000000017 */
[----:B------:R-:W-:Y:S01]  /*3430*/  FFMA.RM R80, R78, R83, 12582913 ;  /* 0x4b4000014e507423 */ /* 0x000fe20000004053 */
[C---:B------:R-:W-:Y:S01]  /*3440*/  FADD R78, R76.reuse, -12583039 ;  /* 0xcb40007f4c4e7421 */ /* 0x040fe20000000000 */
[----:B------:R2:W4:Y:S01]  /*3450*/  MUFU.EX2 R70, R31 ;  /* 0x0000001f00467308 */ /* 0x0005220000000800 */
[----:B------:R-:W-:Y:S01]  /*3460*/  SHF.L.U32 R76, R76, 0x17, RZ ;  /* 0x000000174c4c7819 */ /* 0x000fe200000006ff */
[----:B------:R-:W-:Y:S02]  /*3470*/  IMAD.SHL.U32 R27, R27, 0x800000, RZ ;  /* 0x008000001b1b7824 */ /* 0x000fe400078e00ff */
[----:B------:R-:W-:Y:S01]  /*3480*/  FFMA R78, -R37, 1.4426950216293334961, -R78 ;  /* 0x3fb8aa3b254e7823 */ /* 0x000fe2000000094e */
[----:B------:R-:W-:Y:S02]  /*3490*/  IMAD.SHL.U32 R29, R29, 0x800000, RZ ;  /* 0x008000001d1d7824 */ /* 0x000fe400078e00ff */
[----:B---3--:R-:W-:Y:S01]  /*34a0*/  FFMA R62, R61, R62, 1 ;  /* 0x3f8000003d3e7423 */ /* 0x008fe2000000003e */
[----:B-1----:R-:W-:Y:S01]  /*34b0*/  FFMA R61, R68, R71, 1 ;  /* 0x3f800000443d7423 */ /* 0x002fe20000000047 */
[----:B------:R-:W-:Y:S01]  /*34c0*/  FFMA R78, -R37, 1.925963033500011079e-08, R78 ;  /* 0x32a57060254e7823 */ /* 0x000fe2000000014e */
[----:B------:R1:W3:Y:S01]  /*34d0*/  MUFU.EX2 R34, R33 ;  /* 0x0000002100227308 */ /* 0x0002e20000000800 */
[-C--:B--2---:R-:W-:Y:S01]  /*34e0*/  FFMA.SAT R31, -R36, R81.reuse, 0.5 ;  /* 0x3f000000241f7423 */ /* 0x084fe20000002151 */
[----:B------:R-:W-:Y:S01]  /*34f0*/  FFMA.SAT R81, -R39, R81, 0.5 ;  /* 0x3f00000027517423 */ /* 0x000fe20000002151 */
[----:B----4-:R-:W-:-:S02]  /*3500*/  FFMA R37, R0, R3, 1 ;  /* 0x3f80000000257423 */ /* 0x010fc40000000003 */
[-C--:B------:R-:W-:Y:S01]  /*3510*/  FFMA.RM R31, R31, R83.reuse, 12582913 ;  /* 0x4b4000011f1f7423 */ /* 0x080fe20000004053 */
[----:B------:R-:W-:Y:S01]  /*3520*/  FFMA.RM R82, R81, R83, 12582913 ;  /* 0x4b40000151527423 */ /* 0x000fe20000004053 */
[----:B------:R-:W-:Y:S01]  /*3530*/  FADD R81, R80, -12583039 ;  /* 0xcb40007f50517421 */ /* 0x000fe20000000000 */
[----:B------:R-:W-:Y:S01]  /*3540*/  IADD3 R0, R37, 0x1800000, RZ ;  /* 0x0180000025007810 */ /* 0x000fe20007ffe0ff */
[----:B-1----:R-:W-:Y:S01]  /*3550*/  FADD R33, R31, -12583039 ;  /* 0xcb40007f1f217421 */ /* 0x002fe20000000000 */
[----:B------:R-:W-:Y:S01]  /*3560*/  FADD R84, R82, -12583039 ;  /* 0xcb40007f52547421 */ /* 0x000fe20000000000 */
[----:B------:R-:W-:Y:S01]  /*3570*/  FFMA R81, -R38, 1.4426950216293334961, -R81 ;  /* 0x3fb8aa3b26517823 */ /* 0x000fe20000000951 */
[----:B------:R-:W-:Y:S01]  /*3580*/  LOP3.LUT R0, R0, 0x7f800000, RZ, 0xc0, !PT ;  /* 0x7f80000000007812 */ /* 0x000fe200078ec0ff */
[----:B------:R-:W-:Y:S01]  /*3590*/  FFMA R33, -R36, 1.4426950216293334961, -R33 ;  /* 0x3fb8aa3b24217823 */ /* 0x000fe20000000921 */
[C---:B------:R-:W-:Y:S01]  /*35a0*/  FFMA R84, -R39.reuse, 1.4426950216293334961, -R84 ;  /* 0x3fb8aa3b27547823 */ /* 0x040fe20000000954 */
[----:B------:R-:W-:Y:S01]  /*35b0*/  FFMA R81, -R38, 1.925963033500011079e-08, R81 ;  /* 0x32a5706026517823 */ /* 0x000fe20000000151 */
[----:B------:R-:W1:Y:S01]  /*35c0*/  MUFU.EX2 R79, R79 ;  /* 0x0000004f004f7308 */ /* 0x000e620000000800 */
[----:B------:R-:W-:Y:S01]  /*35d0*/  FFMA R33, -R36, 1.925963033500011079e-08, R33 ;  /* 0x32a5706024217823 */ /* 0x000fe20000000121 */
[----:B------:R-:W-:Y:S01]  /*35e0*/  FFMA R84, -R39, 1.925963033500011079e-08, R84 ;  /* 0x32a5706027547823 */ /* 0x000fe20000000154 */
[----:B------:R-:W-:Y:S01]  /*35f0*/  ISETP.GT.U32.AND P2, PT, R0, 0x1ffffff, PT ;  /* 0x01ffffff0000780c */ /* 0x000fe20003f44070 */
[----:B------:R-:W-:-:S02]  /*3600*/  IMAD.SHL.U32 R31, R31, 0x800000, RZ ;  /* 0x008000001f1f7824 */ /* 0x000fc400078e00ff */
[----:B------:R-:W-:Y:S01]  /*3610*/  FFMA R38, R73, R30, 1 ;  /* 0x3f80000049267423 */ /* 0x000fe2000000001e */
[----:B------:R-:W-:Y:S02]  /*3620*/  IMAD.SHL.U32 R80, R80, 0x800000, RZ ;  /* 0x0080000050507824 */ /* 0x000fe400078e00ff */
[----:B------:R-:W-:Y:S01]  /*3630*/  FFMA R77, R77, R70, 1 ;  /* 0x3f8000004d4d7423 */ /* 0x000fe20000000046 */
[----:B------:R-:W2:Y:S01]  /*3640*/  MUFU.EX2 R35, R35 ;  /* 0x0000002300237308 */ /* 0x000ea20000000800 */
[----:B------:R-:W-:Y:S02]  /*3650*/  IMAD.SHL.U32 R82, R82, 0x800000, RZ ;  /* 0x0080000052527824 */ /* 0x000fe400078e00ff */
[----:B------:R-:W-:Y:S01]  /*3660*/  FFMA R39, R65, R66, 1 ;  /* 0x3f80000041277423 */ /* 0x000fe20000000042 */
[----:B---3--:R-:W-:-:S04]  /*3670*/  FFMA R63, R29, R34, 1 ;  /* 0x3f8000001d3f7423 */ /* 0x008fc80000000022 */
[----:B------:R-:W3:Y:S01]  /*3680*/  MUFU.EX2 R36, R33 ;  /* 0x0000002100247308 */ /* 0x000ee20000000800 */
[----:B-1----:R-:W-:-:S07]  /*3690*/  FFMA R72, R72, R79, 1 ;  /* 0x3f80000048487423 */ /* 0x002fce000000004f */
[----:B------:R-:W1:Y:S01]  /*36a0*/  MUFU.EX2 R32, R32 ;  /* 0x0000002000207308 */ /* 0x000e620000000800 */
[----:B--2---:R-:W-:-:S07]  /*36b0*/  FFMA R73, R74, R35, 1 ;  /* 0x3f8000004a497423 */ /* 0x004fce0000000023 */
[----:B------:R2:W4:Y:S01]  /*36c0*/  MUFU.EX2 R3, R78 ;  /* 0x0000004e00037308 */ /* 0x0005220000000800 */
[----:B---3--:R-:W-:-:S07]  /*36d0*/  FFMA R74, R31, R36, 1 ;  /* 0x3f8000001f4a7423 */ /* 0x008fce0000000024 */
[----:B------:R-:W3:Y:S01]  /*36e0*/  MUFU.EX2 R81, R81 ;  /* 0x0000005100517308 */ /* 0x000ee20000000800 */
[----:B--2---:R-:W-:Y:S01]  /*36f0*/  FFMA R78, R75, R28, 1 ;  /* 0x3f8000004b4e7423 */ /* 0x004fe2000000001c */
[----:B-1----:R-:W-:-:S06]  /*3700*/  FFMA R70, R27, R32, 1 ;  /* 0x3f8000001b467423 */ /* 0x002fcc0000000020 */
[----:B------:R-:W1:Y:S01]  /*3710*/  MUFU.EX2 R33, R84 ;  /* 0x0000005400217308 */ /* 0x000e620000000800 */
[----:B----4-:R-:W-:Y:S01]  /*3720*/  FFMA R75, R76, R3, 1 ;  /* 0x3f8000004c4b7423 */ /* 0x010fe20000000003 */
[----:B---3--:R-:W-:Y:S01]  /*3730*/  FFMA R80, R80, R81, 1 ;  /* 0x3f80000050507423 */ /* 0x008fe20000000051 */
[----:B-1----:R-:W-:Y:S01]  /*3740*/  FFMA R79, R82, R33, 1 ;  /* 0x3f800000524f7423 */ /* 0x002fe20000000021 */
[----:B------:R-:W-:Y:S06]  /*3750*/  @P2 BRA `(.L_x_57) ;  /* 0x0000000000142947 */ /* 0x000fec0003800000 */
[----:B------:R-:W-:Y:S01]  /*3760*/  IMAD.MOV.U32 R3, RZ, RZ, R37 ;  /* 0x000000ffff037224 */ /* 0x000fe200078e0025 */
[----:B------:R-:W-:-:S07]  /*3770*/  MOV R68, 0x3790 ;  /* 0x0000379000447802 */ /* 0x000fce0000000f00 */
[----:B------:R-:W-:Y:S05]  /*3780*/  CALL.REL.NOINC `($__internal_0_$__cuda_sm20_rcp_rn_f32_slowpath) ;  /* 0x0000006800987944 */ /* 0x000fea0003c00000 */
[----:B------:R-:W-:Y:S01]  /*3790*/  MOV R32, R0 ;  /* 0x0000000000207202 */ /* 0x000fe20000000f00 */
[----:B------:R-:W-:Y:S06]  /*37a0*/  BRA `(.L_x_58) ;  /* 0x0000000000107947 */ /* 0x000fec0003800000 */
.L_x_57:
[----:B------:R-:W1:Y:S02]  /*37b0*/  MUFU.RCP R32, R37 ;  /* 0x0000002500207308 */ /* 0x000e640000001000 */
[----:B-1----:R-:W-:-:S04]  /*37c0*/  FFMA R0, R37, R32, -1 ;  /* 0xbf80000025007423 */ /* 0x002fc80000000020 */
[----:B------:R-:W-:-:S04]  /*37d0*/  FADD.FTZ R3, -R0, -RZ ;  /* 0x800000ff00037221 */ /* 0x000fc80000010100 */
[----:B------:R-:W-:-:S07]  /*37e0*/  FFMA R32, R32, R3, R32 ;  /* 0x0000000320207223 */ /* 0x000fce0000000020 */
.L_x_58:
[----:B------:R-:W-:Y:S05]  /*37f0*/  BSYNC B1 ;  /* 0x0000000000017941 */ /* 0x000fea0003800000 */
.L_x_56:
[----:B------:R-:W-:Y:S01]  /*3800*/  VIADD R0, R62, 0x1800000 ;  /* 0x018000003e007836 */ /* 0x000fe20000000000 */
[----:B------:R-:W-:Y:S04]  /*3810*/  BSSY B1, `(.L_x_59) ;  /* 0x000000d000017945 */ /* 0x000fe80003800000 */
[----:B------:R-:W-:-:S04]  /*3820*/  LOP3.LUT R0, R0, 0x7f800000, RZ, 0xc0, !PT ;  /* 0x7f80000000007812 */ /* 0x000fc800078ec0ff */
[----:B------:R-:W-:-:S13]  /*3830*/  ISETP.GT.U32.AND P2, PT, R0, 0x1ffffff, PT ;  /* 0x01ffffff0000780c */ /* 0x000fda0003f44070 */
[----:B------:R-:W-:Y:S05]  /*3840*/  @P2 BRA `(.L_x_60) ;  /* 0x0000000000142947 */ /* 0x000fea0003800000 */
[----:B------:R-:W-:Y:S01]  /*3850*/  IMAD.MOV.U32 R3, RZ, RZ, R62 ;  /* 0x000000ffff037224 */ /* 0x000fe200078e003e */
[----:B------:R-:W-:-:S07]  /*3860*/  MOV R68, 0x3880 ;  /* 0x0000388000447802 */ /* 0x000fce0000000f00 */
[----:B------:R-:W-:Y:S05]  /*3870*/  CALL.REL.NOINC `($__internal_0_$__cuda_sm20_rcp_rn_f32_slowpath) ;  /* 0x00000068005c7944 */ /* 0x000fea0003c00000 */
[----:B------:R-:W-:Y:S01]  /*3880*/  IMAD.MOV.U32 R27, RZ, RZ, R0 ;  /* 0x000000ffff1b7224 */ /* 0x000fe200078e0000 */
[----:B------:R-:W-:Y:S06]  /*3890*/  BRA `(.L_x_61) ;  /* 0x0000000000107947 */ /* 0x000fec0003800000 */
.L_x_60:
[----:B------:R-:W1:Y:S02]  /*38a0*/  MUFU.RCP R27, R62 ;  /* 0x0000003e001b7308 */ /* 0x000e640000001000 */
[----:B-1----:R-:W-:-:S04]  /*38b0*/  FFMA R0, R62, R27, -1 ;  /* 0xbf8000003e007423 */ /* 0x002fc8000000001b */
[----:B------:R-:W-:-:S04]  /*38c0*/  FADD.FTZ R0, -R0, -RZ ;  /* 0x800000ff00007221 */ /* 0x000fc80000010100 */
[----:B------:R-:W-:-:S07]  /*38d0*/  FFMA R27, R27, R0, R27 ;  /* 0x000000001b1b7223 */ /* 0x000fce000000001b */
.L_x_61:
[----:B------:R-:W-:Y:S05]  /*38e0*/  BSYNC B1 ;  /* 0x0000000000017941 */ /* 0x000fea0003800000 */
.L_x_59:
[----:B------:R-:W-:Y:S01]  /*38f0*/  IADD3 R0, R64, 0x1800000, RZ ;  /* 0x0180000040007810 */ /* 0x000fe20007ffe0ff */
[----:B------:R-:W-:Y:S03]  /*3900*/  BSSY B1, `(.L_x_62) ;  /* 0x000000d000017945 */ /* 0x000fe60003800000 */
        /* <DEDUP_REMOVED lines=8> */
.L_x_63:
[----:B------:R-:W1:Y:S02]  /*3990*/  MUFU.RCP R33, R64 ;  /* 0x0000004000217308 */ /* 0x000e640000001000 */
[----:B-1----:R-:W-:-:S04]  /*39a0*/  FFMA R0, R64, R33, -1 ;  /* 0xbf80000040007423 */ /* 0x002fc80000000021 */
[----:B------:R-:W-:-:S04]  /*39b0*/  FADD.FTZ R0, -R0, -RZ ;  /* 0x800000ff00007221 */ /* 0x000fc80000010100 */
[----:B------:R-:W-:-:S07]  /*39c0*/  FFMA R33, R33, R0, R33 ;  /* 0x0000000021217223 */ /* 0x000fce0000000021 */
.L_x_64:
[----:B------:R-:W-:Y:S05]  /*39d0*/  BSYNC B1 ;  /* 0x0000000000017941 */ /* 0x000fea0003800000 */
.L_x_62:
[----:B------:R-:W-:Y:S01]  /*39e0*/  VIADD R0, R39, 0x1800000 ;  /* 0x0180000027007836 */ /* 0x000fe20000000000 */
[----:B------:R-:W-:Y:S04]  /*39f0*/  BSSY B1, `(.L_x_65) ;  /* 0x000000d000017945 */ /* 0x000fe80003800000 */
[----:B------:R-:W-:-:S04]  /*3a00*/  LOP3.LUT R0, R0, 0x7f800000, RZ, 0xc0, !PT ;  /* 0x7f80000000007812 */ /* 0x000fc800078ec0ff */
[----:B------:R-:W-:-:S13]  /*3a10*/  ISETP.GT.U32.AND P2, PT, R0, 0x1ffffff, PT ;  /* 0x01ffffff0000780c */ /* 0x000fda0003f44070 */
[----:B------:R-:W-:Y:S05]  /*3a20*/  @P2 BRA `(.L_x_66) ;  /* 0x0000000000142947 */ /* 0x000fea0003800000 */
[----:B------:R-:W-:Y:S02]  /*3a30*/  MOV R3, R39 ;  /* 0x0000002700037202 */ /* 0x000fe40000000f00 */
[----:B------:R-:W-:-:S07]  /*3a40*/  MOV R68, 0x3a60 ;  /* 0x00003a6000447802 */ /* 0x000fce0000000f00 */
[----:B------:R-:W-:Y:S05]  /*3a50*/  CALL.REL.NOINC `($__internal_0_$__cuda_sm20_rcp_rn_f32_slowpath) ;  /* 0x0000006400e47944 */ /* 0x000fea0003c00000 */
[----:B------:R-:W-:Y:S01]  /*3a60*/  IMAD.MOV.U32 R28, RZ, RZ, R0 ;  /* 0x000000ffff1c7224 */ /* 0x000fe200078e0000 */
[----:B------:R-:W-:Y:S06]  /*3a70*/  BRA `(.L_x_67) ;  /* 0x0000000000107947 */ /* 0x000fec0003800000 */
.L_x_66:
[----:B------:R-:W1:Y:S02]  /*3a80*/  MUFU.RCP R28, R39 ;  /* 0x00000027001c7308 */ /* 0x000e640000001000 */
[----:B-1----:R-:W-:-:S04]  /*3a90*/  FFMA R0, R39, R28, -1 ;  /* 0xbf80000027007423 */ /* 0x002fc8000000001c */
[----:B------:R-:W-:-:S04]  /*3aa0*/  FADD.FTZ R3, -R0, -RZ ;  /* 0x800000ff00037221 */ /* 0x000fc80000010100 */
[----:B------:R-:W-:-:S07]  /*3ab0*/  FFMA R28, R28, R3, R28 ;  /* 0x000000031c1c7223 */ /* 0x000fce000000001c */
.L_x_67:
[----:B------:R-:W-:Y:S05]  /*3ac0*/  BSYNC B1 ;  /* 0x0000000000017941 */ /* 0x000fea0003800000 */
.L_x_65:
        /* <DEDUP_REMOVED lines=8> */
[----:B------:R-:W-:Y:S01]  /*3b50*/  MOV R34, R0 ;  /* 0x0000000000227202 */ /* 0x000fe20000000f00 */
[----:B------:R-:W-:Y:S06]  /*3b60*/  BRA `(.L_x_70) ;  /* 0x0000000000107947 */ /* 0x000fec0003800000 */
.L_x_69:
[----:B------:R-:W1:Y:S02]  /*3b70*/  MUFU.RCP R34, R61 ;  /* 0x0000003d00227308 */ /* 0x000e640000001000 */
[----:B-1----:R-:W-:-:S04]  /*3b80*/  FFMA R0, R61, R34, -1 ;  /* 0xbf8000003d007423 */ /* 0x002fc80000000022 */
[----:B------:R-:W-:-:S04]  /*3b90*/  FADD.FTZ R3, -R0, -RZ ;  /* 0x800000ff00037221 */ /* 0x000fc80000010100 */
[----:B------:R-:W-:-:S07]  /*3ba0*/  FFMA R34, R34, R3, R34 ;  /* 0x0000000322227223 */ /* 0x000fce0000000022 */
.L_x_70:
[----:B------:R-:W-:Y:S05]  /*3bb0*/  BSYNC B1 ;  /* 0x0000000000017941 */ /* 0x000fea0003800000 */
.L_x_68:
        /* <DEDUP_REMOVED lines=10> */
.L_x_72:
[----:B------:R-:W1:Y:S02]  /*3c60*/  MUFU.RCP R29, R38 ;  /* 0x00000026001d7308 */ /* 0x000e640000001000 */
[----:B-1----:R-:W-:-:S04]  /*3c70*/  FFMA R0, R38, R29, -1 ;  /* 0xbf80000026007423 */ /* 0x002fc8000000001d */
[----:B------:R-:W-:-:S04]  /*3c80*/  FADD.FTZ R0, -R0, -RZ ;  /* 0x800000ff00007221 */ /* 0x000fc80000010100 */
[----:B------:R-:W-:-:S07]  /*3c90*/  FFMA R29, R29, R0, R29 ;  /* 0x000000001d1d7223 */ /* 0x000fce000000001d */
.L_x_73:
[----:B------:R-:W-:Y:S05]  /*3ca0*/  BSYNC B1 ;  /* 0x0000000000017941 */ /* 0x000fea0003800000 */
.L_x_71:
        /* <DEDUP_REMOVED lines=10> */
.L_x_75:
[----:B------:R-:W1:Y:S02]  /*3d50*/  MUFU.RCP R35, R78 ;  /* 0x0000004e00237308 */ /* 0x000e640000001000 */
[----:B-1----:R-:W-:-:S04]  /*3d60*/  FFMA R0, R78, R35, -1 ;  /* 0xbf8000004e007423 */ /* 0x002fc80000000023 */
[----:B------:R-:W-:-:S04]  /*3d70*/  FADD.FTZ R0, -R0, -RZ ;  /* 0x800000ff00007221 */ /* 0x000fc80000010100 */
[----:B------:R-:W-:-:S07]  /*3d80*/  FFMA R35, R35, R0, R35 ;  /* 0x0000000023237223 */ /* 0x000fce0000000023 */
.L_x_76:
[----:B------:R-:W-:Y:S05]  /*3d90*/  BSYNC B1 ;  /* 0x0000000000017941 */ /* 0x000fea0003800000 */
.L_x_74:
        /* <DEDUP_REMOVED lines=10> */
.L_x_78:
[----:B------:R-:W1:Y:S02]  /*3e40*/  MUFU.RCP R36, R77 ;  /* 0x0000004d00247308 */ /* 0x000e640000001000 */
[----:B-1----:R-:W-:-:S04]  /*3e50*/  FFMA R0, R77, R36, -1 ;  /* 0xbf8000004d007423 */ /* 0x002fc80000000024 */
[----:B------:R-:W-:-:S04]  /*3e60*/  FADD.FTZ R3, -R0, -RZ ;  /* 0x800000ff00037221 */ /* 0x000fc80000010100 */
[----:B------:R-:W-:-:S07]  /*3e70*/  FFMA R36, R36, R3, R36 ;  /* 0x0000000324247223 */ /* 0x000fce0000000024 */
.L_x_79:
[----:B------:R-:W-:Y:S05]  /*3e80*/  BSYNC B1 ;  /* 0x0000000000017941 */ /* 0x000fea0003800000 */
.L_x_77:
        /* <DEDUP_REMOVED lines=10> */
.L_x_81:
[----:B------:R-:W1:Y:S02]  /*3f30*/  MUFU.RCP R37, R70 ;  /* 0x0000004600257308 */ /* 0x000e640000001000 */
[----:B-1----:R-:W-:-:S04]  /*3f40*/  FFMA R0, R70, R37, -1 ;  /* 0xbf80000046007423 */ /* 0x002fc80000000025 */
[----:B------:R-:W-:-:S04]  /*3f50*/  FADD.FTZ R0, -R0, -RZ ;  /* 0x800000ff00007221 */ /* 0x000fc80000010100 */
[----:B------:R-:W-:-:S07]  /*3f60*/  FFMA R37, R37, R0, R37 ;  /* 0x0000000025257223 */ /* 0x000fce0000000025 */
.L_x_82:
[----:B------:R-:W-:Y:S05]  /*3f70*/  BSYNC B1 ;  /* 0x0000000000017941 */ /* 0x000fea0003800000 */
.L_x_80:
        /* <DEDUP_REMOVED lines=10> */
.L_x_84:
[----:B------:R-:W1:Y:S02]  /*4020*/  MUFU.RCP R38, R63 ;  /* 0x0000003f00267308 */ /* 0x000e640000001000 */
[----:B-1----:R-:W-:-:S04]  /*4030*/  FFMA R0, R63, R38, -1 ;  /* 0xbf8000003f007423 */ /* 0x002fc80000000026 */
[----:B------:R-:W-:-:S04]  /*4040*/  FADD.FTZ R3, -R0, -RZ ;  /* 0x800000ff00037221 */ /* 0x000fc80000010100 */
[----:B------:R-:W-:-:S07]  /*4050*/  FFMA R38, R38, R3, R38 ;  /* 0x0000000326267223 */ /* 0x000fce0000000026 */
.L_x_85:
[----:B------:R-:W-:Y:S05]  /*4060*/  BSYNC B1 ;  /* 0x0000000000017941 */ /* 0x000fea0003800000 */
.L_x_83:
        /* <DEDUP_REMOVED lines=10> */
.L_x_87:
[----:B------:R-:W1:Y:S02]  /*4110*/  MUFU.RCP R39, R72 ;  /* 0x0000004800277308 */ /* 0x000e640000001000 */
[----:B-1----:R-:W-:-:S04]  /*4120*/  FFMA R0, R72, R39, -1 ;  /* 0xbf80000048007423 */ /* 0x002fc80000000027 */
[----:B------:R-:W-:-:S04]  /*4130*/  FADD.FTZ R0, -R0, -RZ ;  /* 0x800000ff00007221 */ /* 0x000fc80000010100 */
[----:B------:R-:W-:-:S07]  /*4140*/  FFMA R39, R39, R0, R39 ;  /* 0x0000000027277223 */ /* 0x000fce0000000027 */
.L_x_88:
[----:B------:R-:W-:Y:S05]  /*4150*/  BSYNC B1 ;  /* 0x0000000000017941 */ /* 0x000fea0003800000 */
.L_x_86:
        /* <DEDUP_REMOVED lines=10> */
.L_x_90:
[----:B------:R-:W1:Y:S02]  /*4200*/  MUFU.RCP R62, R73 ;  /* 0x00000049003e7308 */ /* 0x000e640000001000 */
[----:B-1----:R-:W-:-:S04]  /*4210*/  FFMA R0, R73, R62, -1 ;  /* 0xbf80000049007423 */ /* 0x002fc8000000003e */
[----:B------:R-:W-:-:S04]  /*4220*/  FADD.FTZ R3, -R0, -RZ ;  /* 0x800000ff00037221 */ /* 0x000fc80000010100 */
[----:B------:R-:W-:-:S07]  /*4230*/  FFMA R62, R62, R3, R62 ;  /* 0x000000033e3e7223 */ /* 0x000fce000000003e */
.L_x_91:
[----:B------:R-:W-:Y:S05]  /*4240*/  BSYNC B1 ;  /* 0x0000000000017941 */ /* 0x000fea0003800000 */
.L_x_89:
        /* <DEDUP_REMOVED lines=10> */
.L_x_93:
[----:B------:R-:W1:Y:S02]  /*42f0*/  MUFU.RCP R61, R74 ;  /* 0x0000004a003d7308 */ /* 0x000e640000001000 */
[----:B-1----:R-:W-:-:S04]  /*4300*/  FFMA R0, R74, R61, -1 ;  /* 0xbf8000004a007423 */ /* 0x002fc8000000003d */
[----:B------:R-:W-:-:S04]  /*4310*/  FADD.FTZ R0, -R0, -RZ ;  /* 0x800000ff00007221 */ /* 0x000fc80000010100 */
[----:B------:R-:W-:-:S07]  /*4320*/  FFMA R61, R61, R0, R61 ;  /* 0x000000003d3d7223 */ /* 0x000fce000000003d */
.L_x_94:
[----:B------:R-:W-:Y:S05]  /*4330*/  BSYNC B1 ;  /* 0x0000000000017941 */ /* 0x000fea0003800000 */
.L_x_92:
        /* <DEDUP_REMOVED lines=10> */
.L_x_96:
[----:B------:R-:W1:Y:S02]  /*43e0*/  MUFU.RCP R64, R75 ;  /* 0x0000004b00407308 */ /* 0x000e640000001000 */
[----:B-1----:R-:W-:-:S04]  /*43f0*/  FFMA R0, R75, R64, -1 ;  /* 0xbf8000004b007423 */ /* 0x002fc80000000040 */
[----:B------:R-:W-:-:S04]  /*4400*/  FADD.FTZ R3, -R0, -RZ ;  /* 0x800000ff00037221 */ /* 0x000fc80000010100 */
[----:B------:R-:W-:-:S07]  /*4410*/  FFMA R64, R64, R3, R64 ;  /* 0x0000000340407223 */ /* 0x000fce0000000040 */
.L_x_97:
[----:B------:R-:W-:Y:S05]  /*4420*/  BSYNC B1 ;  /* 0x0000000000017941 */ /* 0x000fea0003800000 */
.L_x_95:
        /* <DEDUP_REMOVED lines=10> */
.L_x_99:
[----:B------:R-:W1:Y:S02]  /*44d0*/  MUFU.RCP R63, R80 ;  /* 0x00000050003f7308 */ /* 0x000e640000001000 */
[----:B-1----:R-:W-:-:S04]  /*44e0*/  FFMA R0, R80, R63, -1 ;  /* 0xbf80000050007423 */ /* 0x002fc8000000003f */
[----:B------:R-:W-:-:S04]  /*44f0*/  FADD.FTZ R0, -R0, -RZ ;  /* 0x800000ff00007221 */ /* 0x000fc80000010100 */
[----:B------:R-:W-:-:S07]  /*4500*/  FFMA R63, R63, R0, R63 ;  /* 0x000000003f3f7223 */ /* 0x000fce000000003f */
.L_x_100:
[----:B------:R-:W-:Y:S05]  /*4510*/  BSYNC B1 ;  /* 0x0000000000017941 */ /* 0x000fea0003800000 */
.L_x_98:
        /* <DEDUP_REMOVED lines=8> */
[----:B------:R-:W-:Y:S05]  /*45a0*/  BRA `(.L_x_103) ;  /* 0x0000000000107947 */ /* 0x000fea0003800000 */
.L_x_102:
[----:B------:R-:W1:Y:S02]  /*45b0*/  MUFU.RCP R0, R79 ;  /* 0x0000004f00007308 */ /* 0x000e640000001000 */
[----:B-1----:R-:W-:-:S04]  /*45c0*/  FFMA R3, R79, R0, -1 ;  /* 0xbf8000004f037423 */ /* 0x002fc80000000000 */
[----:B------:R-:W-:-:S04]  /*45d0*/  FADD.FTZ R3, -R3, -RZ ;  /* 0x800000ff03037221 */ /* 0x000fc80000010100 */
[----:B------:R-:W-:-:S07]  /*45e0*/  FFMA R0, R0, R3, R0 ;  /* 0x0000000300007223 */ /* 0x000fce0000000000 */
.L_x_103:
[----:B------:R-:W-:Y:S05]  /*45f0*/  BSYNC B1 ;  /* 0x0000000000017941 */ /* 0x000fea0003800000 */
.L_x_101:
[C---:B------:R-:W-:Y:S01]  /*4600*/  IMAD.SHL.U32 R3, R18.reuse, 0x10, RZ ;  /* 0x0000001012037824 */ /* 0x040fe200078e00ff */
[----:B------:R-:W-:Y:S01]  /*4610*/  SHF.R.U32.HI R66, RZ, 0x1, R18 ;  /* 0x00000001ff427819 */ /* 0x000fe20000011612 */
[----:B------:R-:W-:Y:S01]  /*4620*/  IMAD.SHL.U32 R30, R18, 0x20, RZ ;  /* 0x00000020121e7824 */ /* 0x000fe200078e00ff */
[----:B------:R-:W-:Y:S01]  /*4630*/  F2FP.BF16.F32.PACK_AB R33, R28, R33 ;  /* 0x000000211c21723e */ /* 0x000fe200000010ff */
[----:B------:R-:W-:Y:S01]  /*4640*/  IMAD.SHL.U32 R68, R18, 0x4, RZ ;  /* 0x0000000412447824 */ /* 0x000fe200078e00ff */
[----:B------:R-:W-:Y:S01]  /*4650*/  LOP3.LUT R3, R3, 0xe00, RZ, 0xc0, !PT ;  /* 0x00000e0003037812 */ /* 0x000fe200078ec0ff */
[----:B------:R-:W-:Y:S05]  /*4660*/  WARPSYNC.ALL ;  /* 0x0000000000007948 */ /* 0x000fea0003800000 */
[----:B------:R-:W-:Y:S01]  /*4670*/  LOP3.LUT R31, R30, 0xc0, RZ, 0xc0, !PT ;  /* 0x000000c01e1f7812 */ /* 0x000fe200078ec0ff */
[----:B------:R-:W-:Y:S01]  /*4680*/  BSSY B0, `(.L_x_104) ;  /* 0x0000024000007945 */ /* 0x000fe20003800000 */
[----:B------:R-:W-:-:S02]  /*4690*/  LOP3.LUT R3, R3, 0x20, R30, 0xf8, !PT ;  /* 0x0000002003037812 */ /* 0x000fc400078ef81e */
[----:B------:R-:W-:Y:S02]  /*46a0*/  LOP3.LUT R31, R31, 0x8, R66, 0xf8, !PT ;  /* 0x000000081f1f7812 */ /* 0x000fe400078ef842 */
[----:B------:R-:W-:Y:S02]  /*46b0*/  LOP3.LUT R3, R3, 0x100, R30, 0xf8, !PT ;  /* 0x0000010003037812 */ /* 0x000fe400078ef81e */
[----:B------:R-:W-:Y:S02]  /*46c0*/  LOP3.LUT R68, R31, 0x18, R68, 0x78, !PT ;  /* 0x000000181f447812 */ /* 0x000fe400078e7844 */
[----:B------:R-:W-:Y:S01]  /*46d0*/  F2FP.BF16.F32.PACK_AB R32, R27, R32 ;  /* 0x000000201b20723e */ /* 0x000fe200000010ff */
[----:B------:R-:W-:Y:S01]  /*46e0*/  IMAD.MOV.U32 R27, RZ, RZ, 0x20 ;  /* 0x00000020ff1b7424 */ /* 0x000fe200078e00ff */
[----:B------:R-:W-:Y:S02]  /*46f0*/  LOP3.LUT R28, R3, R68, RZ, 0xfc, !PT ;  /* 0x00000044031c7212 */ /* 0x000fe400078efcff */
[----:B------:R-:W-:-:S02]  /*4700*/  MOV R3, UR48 ;  /* 0x0000003000037c02 */ /* 0x000fc40008000f00 */
[----:B------:R-:W-:Y:S02]  /*4710*/  LOP3.LUT P2, RZ, R18, 0x4, RZ, 0xc0, !PT ;  /* 0x0000000412ff7812 */ /* 0x000fe4000784c0ff */
[----:B------:R-:W-:Y:S01]  /*4720*/  F2FP.BF16.F32.PACK_AB R35, R36, R35 ;  /* 0x000000232423723e */ /* 0x000fe200000010ff */
[----:B------:R-:W-:Y:S01]  /*4730*/  IMAD R3, R3, 0x1000, R28 ;  /* 0x0000100003037824 */ /* 0x000fe200078e021c */
[----:B------:R-:W-:Y:S02]  /*4740*/  SEL R27, R27, 0xffffffe0, !P2 ;  /* 0xffffffe01b1b7807 */ /* 0x000fe40005000000 */
[----:B------:R-:W-:Y:S02]  /*4750*/  F2FP.BF16.F32.PACK_AB R36, R38, R37 ;  /* 0x000000252624723e */ /* 0x000fe400000010ff */
[----:B------:R-:W-:Y:S02]  /*4760*/  LEA R30, R3, UR52, 0x1 ;  /* 0x00000034031e7c11 */ /* 0x000fe4000f8e08ff */
[----:B------:R-:W-:-:S02]  /*4770*/  F2FP.BF16.F32.PACK_AB R37, R62, R39 ;  /* 0x000000273e25723e */ /* 0x000fc400000010ff */
[----:B------:R-:W-:Y:S02]  /*4780*/  F2FP.BF16.F32.PACK_AB R34, R29, R34 ;  /* 0x000000221d22723e */ /* 0x000fe400000010ff */
[----:B------:R-:W-:Y:S02]  /*4790*/  F2FP.BF16.F32.PACK_AB R39, R0, R63 ;  /* 0x0000003f0027723e */ /* 0x000fe400000010ff */
[----:B------:R-:W-:Y:S01]  /*47a0*/  F2FP.BF16.F32.PACK_AB R38, R64, R61 ;  /* 0x0000003d4026723e */ /* 0x000fe200000010ff */
[----:B------:R1:W-:Y:S01]  /*47b0*/  STSM.16.M88.4 [R30+0x200], R32 ;  /* 0x000200201e007844 */ /* 0x0003e20000000200 */
[----:B------:R-:W-:-:S05]  /*47c0*/  IADD3 R0, R27, 0x200, R30 ;  /* 0x000002001b007810 */ /* 0x000fca0007ffe01e */
[----:B------:R1:W-:Y:S01]  /*47d0*/  STSM.16.M88.4 [R0], R36 ;  /* 0x0000002400007844 */ /* 0x0003e20000000200 */
[----:B------:R-:W-:Y:S01]  /*47e0*/  @!PT LDS RZ, [RZ] ;  /* 0x00000000fffff984 */ /* 0x000fe20000000800 */
[----:B------:R-:W-:Y:S01]  /*47f0*/  @!PT LDS RZ, [RZ] ;  /* 0x00000000fffff984 */ /* 0x000fe20000000800 */
[----:B------:R-:W-:Y:S01]  /*4800*/  @!PT LDS RZ, [RZ] ;  /* 0x00000000fffff984 */ /* 0x000fe20000000800 */
[----:B------:R-:W-:Y:S01]  /*4810*/  @!PT LDS RZ, [RZ] ;  /* 0x00000000fffff984 */ /* 0x000fe20000000800 */
[----:B------:R2:W-:Y:S06]  /*4820*/  MEMBAR.ALL.CTA ;  /* 0x0000000000007992 */ /* 0x0005ec0000008000 */
[----:B--2---:R-:W2:Y:S02]  /*4830*/  FENCE.VIEW.ASYNC.S ;  /* 0x00000000000073c6 */ /* 0x004ea40000000000 */
[----:B--2---:R-:W-:Y:S06]  /*4840*/  BAR.SYNC.DEFER_BLOCKING 0x1, 0x100 ;  /* 0x0044000000007b1d */ /* 0x004fec0000010000 */
[----:B------:R-:W-:Y:S05]  /*4850*/  @P5 BRA `(.L_x_105) ;  /* 0x0000000000185947 */ /* 0x000fea0003800000 */
[----:B------:R-:W-:Y:S02]  /*4860*/  ULEA UR44, UR48, UR52, 0xd ;  /* 0x00000034302c7291 */ /* 0x000fe4000f8e683f */
[----:B------:R-:W-:Y:S02]  /*4870*/  UIADD3 UR4, UP0, UR56, 0x4f0, URZ ;  /* 0x000004f038047890 */ /* 0x000fe4000ff1e03f */
[----:B------:R-:W-:Y:S02]  /*4880*/  UIADD3 UR44, UR44, 0x200, URZ ;  /* 0x000002002c2c7890 */ /* 0x000fe4000fffe03f */
[----:B------:R-:W-:-:S09]  /*4890*/  UIADD3.X UR5, URZ, UR57, URZ, UP0, !UPT ;  /* 0x000000393f057290 */ /* 0x000fd200087fe43f */
[----:B------:R2:W-:Y:S02]  /*48a0*/  UTMASTG.3D [UR44], [UR4] ;  /* 0x0000002c040073b5 */ /* 0x0005e40008010000 */
[----:B--2---:R0:W-:Y:S02]  /*48b0*/  UTMACMDFLUSH ;  /* 0x00000000000079b7 */ /* 0x0041e40000000000 */
.L_x_105:
[----:B------:R-:W-:Y:S05]  /*48c0*/  BSYNC B0 ;  /* 0x0000000000007941 */ /* 0x000fea0003800000 */
.L_x_104:
[----:B------:R-:W-:Y:S01]  /*48d0*/  UIADD3 UR4, UR48, 0x1, URZ ;  /* 0x0000000130047890 */ /* 0x000fe2000fffe03f */
[----:B------:R-:W-:Y:S01]  /*48e0*/  BSSY B0, `(.L_x_106) ;  /* 0x0000008000007945 */ /* 0x000fe20003800000 */
[----:B------:R-:W-:Y:S02]  /*48f0*/  UIADD3 UR8, UR50, UR43, URZ ;  /* 0x0000002b32087290 */ /* 0x000fe4000fffe03f */
[----:B------:R-:W-:-:S04]  /*4900*/  UISETP.NE.AND UP0, UPT, UR4, 0x3, UPT ;  /* 0x000000030400788c */ /* 0x000fc8000bf05270 */
[----:B------:R-:W-:Y:S02]  /*4910*/  USEL UR9, URZ, 0x1, UP0 ;  /* 0x000000013f097887 */ /* 0x000fe40008000000 */
[----:B------:R-:W-:Y:S02]  /*4920*/  USEL UR10, UR4, URZ, UP0 ;  /* 0x0000003f040a7287 */ /* 0x000fe40008000000 */
[----:B------:R-:W-:Y:S01]  /*4930*/  ULOP3.LUT UR9, UR49, UR9, URZ, 0x3c, !UPT ;  /* 0x0000000931097292 */ /* 0x000fe2000f8e3c3f */
[----:B------:R-:W-:Y:S11]  /*4940*/  @P5 BRA `(.L_x_107) ;  /* 0x0000000000045947 */ /* 0x000ff60003800000 */
[----:B------:R-:W-:-:S04]  /*4950*/  DEPBAR.LE SB0, 0x1 ;  /* 0x000080400000791a */ /* 0x000fc80000000000 */
.L_x_107:
[----:B------:R-:W-:Y:S05]  /*4960*/  BSYNC B0 ;  /* 0x0000000000007941 */ /* 0x000fea0003800000 */
.L_x_106:
[----:B------:R-:W-:Y:S01]  /*4970*/  BAR.SYNC.DEFER_BLOCKING 0x1, 0x100 ;  /* 0x0044000000007b1d */ /* 0x000fe20000010000 */
[----:B------:R-:W-:-:S13]  /*4980*/  ISETP.NE.AND P2, PT, RZ, UR39, PT ;  /* 0x00000027ff007c0c */ /* 0x000fda000bf45270 */
[----:B------:R-:W-:Y:S05]  /*4990*/  @!P2 BRA `(.L_x_108) ;  /* 0x000000000034a947 */ /* 0x000fea0003800000 */
[----:B------:R-:W-:Y:S04]  /*49a0*/  BSSY B0, `(.L_x_109) ;  /* 0x0000009000007945 */ /* 0x000fe80003800000 */
[----:B------:R-:W-:Y:S05]  /*49b0*/  @P0 BRA `(.L_x_110) ;  /* 0x00000000001c0947 */ /* 0x000fea0003800000 */
[----:B------:R-:W-:-:S13]  /*49c0*/  ISETP.NE.AND P2, PT, R69, 0x3, PT ;  /* 0x000000034500780c */ /* 0x000fda0003f45270 */
[----:B------:R-:W-:Y:S05]  /*49d0*/  @!P2 BRA `(.L_x_111) ;  /* 0x000000000004a947 */ /* 0x000fea0003800000 */
[----:B------:R-:W-:Y:S01]  /*49e0*/  BPT.TRAP 0x1 ;  /* 0x000000040000795c */ /* 0x000fe20000300000 */
.L_x_111:
[----:B------:R-:W-:-:S04]  /*49f0*/  ULEA UR4, UR38, UR52, 0x3 ;  /* 0x0000003426047291 */ /* 0x000fc8000f8e183f */
[----:B------:R-:W-:-:S04]  /*4a00*/  UIADD3 UR4, UR4, 0x98, URZ ;  /* 0x0000009804047890 */ /* 0x000fc8000fffe03f */
[----:B------:R-:W-:-:S09]  /*4a10*/  UPRMT UR4, UR51, 0x654, UR4 ;  /* 0x0000065433047896 */ /* 0x000fd20008000004 */
[----:B------:R-:W-:Y:S03]  /*4a20*/  SYNCS.ARRIVE.TRANS64.RED.A1T0 RZ, [UR4], RZ ;  /* 0x000000ffffff79a7 */ /* 0x000fe60008100404 */
.L_x_110:
[----:B------:R-:W-:Y:S05]  /*4a30*/  BSYNC B0 ;  /* 0x0000000000007941 */ /* 0x000fea0003800000 */
.L_x_109:
[----:B------:R-:W-:-:S04]  /*4a40*/  UIADD3 UR38, UR38, 0x1, URZ ;  /* 0x0000000126267890 */ /* 0x000fc8000fffe03f */
[----:B------:R-:W-:-:S04]  /*4a50*/  UISETP.NE.AND UP0, UPT, UR38, 0x3, UPT ;  /* 0x000000032600788c */ /* 0x000fc8000bf05270 */
[----:B------:R-:W-:-:S12]  /*4a60*/  USEL UR38, UR38, URZ, UP0 ;  /* 0x0000003f26267287 */ /* 0x000fd80008000000 */
.L_x_108:
[----:B------:R-:W-:Y:S01]  /*4a70*/  USHF.R.U32.HI UR4, URZ, 0x3, UR8 ;  /* 0x000000033f047899 */ /* 0x000fe20008011608 */
[----:B------:R-:W-:Y:S01]  /*4a80*/  BSSY B0, `(.L_x_112) ;  /* 0x000003a000007945 */ /* 0x000fe20003800000 */
[----:B------:R-:W-:Y:S02]  /*4a90*/  UISETP.GT.U32.AND UP0, UPT, UR8, 0x7, UPT ;  /* 0x000000070800788c */ /* 0x000fe4000bf04070 */
[----:B------:R-:W-:Y:S02]  /*4aa0*/  ULOP3.LUT UR4, UR4, 0x1, URZ, 0xc0, !UPT ;  /* 0x0000000104047892 */ /* 0x000fe4000f8ec03f */
[----:B------:R-:W-:Y:S02]  /*4ab0*/  UISETP.LT.U32.AND UP1, UPT, UR50, 0x8, UP0 ;  /* 0x000000083200788c */ /* 0x000fe40008721070 */
[----:B------:R-:W-:Y:S02]  /*4ac0*/  UISETP.NE.U32.AND UP2, UPT, UR4, 0x1, UPT ;  /* 0x000000010400788c */ /* 0x000fe4000bf45070 */
[----:B------:R-:W-:-:S02]  /*4ad0*/  USEL UR5, URZ, 0x1, !UP1 ;  /* 0x000000013f057887 */ /* 0x000fc4000c800000 */
[----:B------:R-:W-:-:S04]  /*4ae0*/  UISETP.GT.U32.AND UP0, UPT, UR50, 0x7, !UP2 ;  /* 0x000000073200788c */ /* 0x000fc8000d704070 */
[----:B------:R-:W-:-:S04]  /*4af0*/  USEL UR4, URZ, 0x1, !UP0 ;  /* 0x000000013f047887 */ /* 0x000fc8000c000000 */
[----:B------:R-:W-:Y:S01]  /*4b00*/  ULOP3.LUT UR40, UR4, UR40, UR5, 0x96, !UPT ;  /* 0x0000002804287292 */ /* 0x000fe2000f8e9605 */
[----:B------:R-:W-:Y:S11]  /*4b10*/  @P0 BRA `(.L_x_113) ;  /* 0x0000000000c00947 */ /* 0x000ff60003800000 */
[----:B------:R-:W-:-:S13]  /*4b20*/  ISETP.NE.AND P2, PT, R69, 0x3, PT ;  /* 0x000000034500780c */ /* 0x000fda0003f45270 */
[----:B------:R-:W-:Y:S05]  /*4b30*/  @!P2 BRA `(.L_x_114) ;  /* 0x000000000004a947 */ /* 0x000fea0003800000 */
[----:B------:R-:W-:Y:S01]  /*4b40*/  BPT.TRAP 0x1 ;  /* 0x000000040000795c */ /* 0x000fe20000300000 */
.L_x_114:
[----:B------:R-:W-:Y:S01]  /*4b50*/  SHF.L.U32 R4, R4, 0x1f, RZ ;  /* 0x0000001f04047819 */ /* 0x000fe200000006ff */
[----:B------:R-:W-:Y:S01]  /*4b60*/  BSSY B1, `(.L_x_115) ;  /* 0x0000004000017945 */ /* 0x000fe20003800000 */
[----:B------:R-:W-:-:S04]  /*4b70*/  LEA R3, R5, UR52, 0x3 ;  /* 0x0000003405037c11 */ /* 0x000fc8000f8e18ff */
[----:B------:R-:W2:Y:S02]  /*4b80*/  SYNCS.PHASECHK.TRANS64.TRYWAIT P2, [R3+URZ+0x80], R4 ;  /* 0x00008004030075a7 */ /* 0x000ea4000804017f */
[----:B--2---:R-:W-:Y:S05]  /*4b90*/  @!P2 BRA `(.L_x_116) ;  /* 0x000000500030a947 */ /* 0x004fea0003800000 */
.L_x_237:
[----:B------:R-:W-:Y:S05]  /*4ba0*/  BSYNC B1 ;  /* 0x0000000000017941 */ /* 0x000fea0003800000 */
.L_x_115:
[----:B------:R-:W-:Y:S05]  /*4bb0*/  @P1 BRA `(.L_x_113) ;  /* 0x0000000000981947 */ /* 0x000fea0003800000 */
[----:B------:R-:W-:Y:S01]  /*4bc0*/  IMAD R5, R5, 0x1000, R28 ;  /* 0x0000100005057824 */ /* 0x000fe200078e021c */
[----:B------:R-:W-:Y:S05]  /*4bd0*/  WARPSYNC.ALL ;  /* 0x0000000000007948 */ /* 0x000fea0003800000 */
[----:B-1----:R-:W-:-:S04]  /*4be0*/  LEA R0, R5, UR52, 0x1 ;  /* 0x0000003405007c11 */ /* 0x002fc8000f8e08ff */
[----:B------:R-:W-:Y:S01]  /*4bf0*/  IADD3 R33, R27, R0, RZ ;  /* 0x000000001b217210 */ /* 0x000fe20007ffe0ff */
[----:B--2---:R-:W1:Y:S05]  /*4c00*/  LDSM.16.M88.4 R4, [R0+0x200] ;  /* 0x000200000004783b */ /* 0x004e6a0000000200 */
[----:B------:R-:W2:Y:S01]  /*4c10*/  LDSM.16.M88.4 R32, [R33+0x200] ;  /* 0x000200002120783b */ /* 0x000ea20000000200 */
[----:B-1----:R-:W-:Y:S01]  /*4c20*/  IMAD.U32 R8, R4, 0x10000, RZ ;  /* 0x0001000004087824 */ /* 0x002fe200078e00ff */
[C---:B------:R-:W-:Y:S01]  /*4c30*/  LOP3.LUT R12, R5.reuse, 0xffff0000, RZ, 0xc0, !PT ;  /* 0xffff0000050c7812 */ /* 0x040fe200078ec0ff */
[----:B------:R-:W-:Y:S01]  /*4c40*/  IMAD.U32 R10, R5, 0x10000, RZ ;  /* 0x00010000050a7824 */ /* 0x000fe200078e00ff */
[C---:B------:R-:W-:Y:S01]  /*4c50*/  LOP3.LUT R20, R6.reuse, 0xffff0000, RZ, 0xc0, !PT ;  /* 0xffff000006147812 */ /* 0x040fe200078ec0ff */
[----:B------:R-:W-:Y:S01]  /*4c60*/  IMAD.U32 R14, R6, 0x10000, RZ ;  /* 0x00010000060e7824 */ /* 0x000fe200078e00ff */
[C---:B------:R-:W-:Y:S01]  /*4c70*/  SHF.L.U32 R24, R7.reuse, 0x10, RZ ;  /* 0x0000001007187819 */ /* 0x040fe200000006ff */
[----:B--2---:R-:W-:Y:S01]  /*4c80*/  IMAD.U32 R0, R32, 0x10000, RZ ;  /* 0x0001000020007824 */ /* 0x004fe200078e00ff */
[----:B------:R-:W-:Y:S01]  /*4c90*/  LOP3.LUT R26, R7, 0xffff0000, RZ, 0xc0, !PT ;  /* 0xffff0000071a7812 */ /* 0x000fe200078ec0ff */
[----:B------:R-:W-:Y:S01]  /*4ca0*/  IMAD.U32 R38, R34, 0x10000, RZ ;  /* 0x0001000022267824 */ /* 0x000fe200078e00ff */
[----:B------:R-:W-:Y:S01]  /*4cb0*/  LOP3.LUT R4, R4, 0xffff0000, RZ, 0xc0, !PT ;  /* 0xffff000004047812 */ /* 0x000fe200078ec0ff */
[----:B------:R-:W-:Y:S01]  /*4cc0*/  IMAD.U32 R30, R33, 0x10000, RZ ;  /* 0x00010000211e7824 */ /* 0x000fe200078e00ff */
[----:B------:R-:W-:Y:S01]  /*4cd0*/  LOP3.LUT R32, R32, 0xffff0000, RZ, 0xc0, !PT ;  /* 0xffff000020207812 */ /* 0x000fe200078ec0ff */
[----:B------:R-:W-:Y:S01]  /*4ce0*/  FMUL R7, R59, R8 ;  /* 0x000000083b077220 */ /* 0x000fe20000400000 */
[----:B------:R-:W-:Y:S01]  /*4cf0*/  LOP3.LUT R36, R33, 0xffff0000, RZ, 0xc0, !PT ;  /* 0xffff000021247812 */ /* 0x000fe200078ec0ff */
[C---:B------:R-:W-:Y:S01]  /*4d00*/  FMUL R9, R59.reuse, R10 ;  /* 0x0000000a3b097220 */ /* 0x040fe20000400000 */
[----:B------:R-:W-:Y:S01]  /*4d10*/  LOP3.LUT R34, R34, 0xffff0000, RZ, 0xc0, !PT ;  /* 0xffff000022227812 */ /* 0x000fe200078ec0ff */
[----:B------:R-:W-:Y:S01]  /*4d20*/  FMUL R8, R59, R12 ;  /* 0x0000000c3b087220 */ /* 0x000fe20000400000 */
[----:B------:R-:W-:Y:S01]  /*4d30*/  SHF.L.U32 R62, R35, 0x10, RZ ;  /* 0x00000010233e7819 */ /* 0x000fe200000006ff */
[----:B------:R-:W-:Y:S01]  /*4d40*/  FMUL R11, R59, R14 ;  /* 0x0000000e3b0b7220 */ /* 0x000fe20000400000 */
[----:B------:R-:W-:Y:S01]  /*4d50*/  LOP3.LUT R64, R35, 0xffff0000, RZ, 0xc0, !PT ;  /* 0xffff000023407812 */ /* 0x000fe200078ec0ff */
[C---:B------:R-:W-:Y:S01]  /*4d60*/  FMUL R10, R59.reuse, R20 ;  /* 0x000000143b0a7220 */ /* 0x040fe20000400000 */
        /* <DEDUP_REMOVED lines=10> */
[----:B------:R-:W-:-:S07]  /*4e10*/  FMUL R26, R59, R64 ;  /* 0x000000403b1a7220 */ /* 0x000fce0000400000 */
.L_x_113:
[----:B------:R-:W-:Y:S05]  /*4e20*/  BSYNC B0 ;  /* 0x0000000000007941 */ /* 0x000fea0003800000 */
.L_x_112:
[----:B------:R-:W-:Y:S02]  /*4e30*/  IMAD.MOV.U32 R61, RZ, RZ, 0x3bbb989d ;  /* 0x3bbb989dff3d7424 */ /* 0x000fe400078e00ff */
[C---:B------:R-:W-:Y:S01]  /*4e40*/  FFMA R7, R60.reuse, R40, R7 ;  /* 0x000000283c077223 */ /* 0x040fe20000000007 */
[C---:B------:R-:W-:Y:S01]  /*4e50*/  FFMA R9, R60.reuse, R42, R9 ;  /* 0x0000002a3c097223 */ /* 0x040fe20000000009 */
[----:B------:R-:W-:Y:S02]  /*4e60*/  IMAD.MOV.U32 R62, RZ, RZ, 0x437c0000 ;  /* 0x437c0000ff3e7424 */ /* 0x000fe400078e00ff */
[C---:B------:R-:W-:Y:S01]  /*4e70*/  FFMA R6, R60.reuse, R41, R6 ;  /* 0x000000293c067223 */ /* 0x040fe20000000006 */
[-C--:B-1----:R-:W-:Y:S01]  /*4e80*/  FFMA.SAT R0, -R7, R61.reuse, 0.5 ;  /* 0x3f00000007007423 */ /* 0x082fe2000000213d */
[----:B------:R-:W-:Y:S01]  /*4e90*/  FFMA.SAT R29, -R9, R61, 0.5 ;  /* 0x3f000000091d7423 */ /* 0x000fe2000000213d */
[----:B------:R-:W-:Y:S01]  /*4ea0*/  FFMA R8, R60, R43, R8 ;  /* 0x0000002b3c087223 */ /* 0x000fe20000000008 */
[-C--:B--2---:R-:W-:Y:S01]  /*4eb0*/  FFMA.SAT R3, -R6, R61.reuse, 0.5 ;  /* 0x3f00000006037423 */ /* 0x084fe2000000213d */
[-C--:B------:R-:W-:Y:S01]  /*4ec0*/  FFMA.RM R0, R0, R62.reuse, 12582913 ;  /* 0x4b40000100007423 */ /* 0x080fe2000000403e */
[----:B------:R-:W-:Y:S01]  /*4ed0*/  FFMA.RM R29, R29, R62, 12582913 ;  /* 0x4b4000011d1d7423 */ /* 0x000fe2000000403e */
[-C--:B------:R-:W-:Y:S01]  /*4ee0*/  FFMA.SAT R31, -R8, R61.reuse, 0.5 ;  /* 0x3f000000081f7423 */ /* 0x080fe2000000213d */
[----:B------:R-:W-:Y:S01]  /*4ef0*/  FFMA R11, R60, R44, R11 ;  /* 0x0000002c3c0b7223 */ /* 0x000fe2000000000b */
[----:B------:R-:W-:Y:S01]  /*4f00*/  FADD R4, R0, -12583039 ;  /* 0xcb40007f00047421 */ /* 0x000fe20000000000 */
[-C--:B------:R-:W-:Y:S01]  /*4f10*/  FFMA.RM R5, R3, R62.reuse, 12582913 ;  /* 0x4b40000103057423 */ /* 0x080fe2000000403e */
[----:B------:R-:W-:Y:S01]  /*4f20*/  FADD R30, R29, -12583039 ;  /* 0xcb40007f1d1e7421 */ /* 0x000fe20000000000 */
[-C--:B------:R-:W-:Y:S01]  /*4f30*/  FFMA.RM R31, R31, R62.reuse, 12582913 ;  /* 0x4b4000011f1f7423 */ /* 0x080fe2000000403e */
[----:B------:R-:W-:Y:S01]  /*4f40*/  FFMA R4, -R7, 1.4426950216293334961, -R4 ;  /* 0x3fb8aa3b07047823 */ /* 0x000fe20000000904 */
[----:B------:R-:W-:Y:S01]  /*4f50*/  FFMA.SAT R32, -R11, R61, 0.5 ;  /* 0x3f0000000b207423 */ /* 0x000fe2000000213d */
[----:B------:R-:W-:Y:S01]  /*4f60*/  FADD R3, R5, -12583039 ;  /* 0xcb40007f05037421 */ /* 0x000fe20000000000 */
[----:B------:R-:W-:Y:S01]  /*4f70*/  FFMA R30, -R9, 1.4426950216293334961, -R30 ;  /* 0x3fb8aa3b091e7823 */ /* 0x000fe2000000091e */
[----:B------:R-:W-:Y:S01]  /*4f80*/  FFMA R10, R60, R45, R10 ;  /* 0x0000002d3c0a7223 */ /* 0x000fe2000000000a */
[----:B------:R-:W-:Y:S01]  /*4f90*/  FFMA R4, -R7, 1.925963033500011079e-08, R4 ;  /* 0x32a5706007047823 */ /* 0x000fe20000000104 */
[----:B------:R-:W-:Y:S01]  /*4fa0*/  FADD R33, R31, -12583039 ;  /* 0xcb40007f1f217421 */ /* 0x000fe20000000000 */
[----:B------:R-:W-:Y:S01]  /*4fb0*/  FFMA.RM R32, R32, R62, 12582913 ;  /* 0x4b40000120207423 */ /* 0x000fe2000000403e */
[----:B------:R-:W-:Y:S01]  /*4fc0*/  FFMA R12, R60, R47, R12 ;  /* 0x0000002f3c0c7223 */ /* 0x000fe2000000000c */
[----:B------:R-:W-:Y:S01]  /*4fd0*/  FFMA R7, -R6, 1.4426950216293334961, -R3 ;  /* 0x3fb8aa3b06077823 */ /* 0x000fe20000000903 */
[----:B------:R-:W-:Y:S01]  /*4fe0*/  FFMA R30, -R9, 1.925963033500011079e-08, R30 ;  /* 0x32a57060091e7823 */ /* 0x000fe2000000011e */
[-C--:B------:R-:W-:Y:S01]  /*4ff0*/  FFMA.SAT R9, -R10, R61.reuse, 0.5 ;  /* 0x3f0000000a097423 */ /* 0x080fe2000000213d */
[----:B------:R1:W2:Y:S01]  /*5000*/  MUFU.EX2 R3, R4 ;  /* 0x0000000400037308 */ /* 0x0002a20000000800 */
[----:B------:R-:W-:Y:S01]  /*5010*/  FFMA R33, -R8, 1.4426950216293334961, -R33 ;  /* 0x3fb8aa3b08217823 */ /* 0x000fe20000000921 */
[-C--:B------:R-:W-:Y:S01]  /*5020*/  FFMA.SAT R35, -R12, R61.reuse, 0.5 ;  /* 0x3f0000000c237423 */ /* 0x080fe2000000213d */
[----:B------:R-:W-:Y:S01]  /*5030*/  FFMA R7, -R6, 1.925963033500011079e-08, R7 ;  /* 0x32a5706006077823 */ /* 0x000fe20000000107 */
[----:B------:R-:W-:Y:S01]  /*5040*/  FFMA R15, R60, R48, R15 ;  /* 0x000000303c0f7223 */ /* 0x000fe2000000000f */
[-C--:B------:R-:W-:Y:S01]  /*5050*/  FFMA.RM R9, R9, R62.reuse, 12582913 ;  /* 0x4b40000109097423 */ /* 0x080fe2000000403e */
[----:B------:R-:W-:Y:S01]  /*5060*/  FFMA R33, -R8, 1.925963033500011079e-08, R33 ;  /* 0x32a5706008217823 */ /* 0x000fe20000000121 */
[----:B------:R-:W-:Y:S01]  /*5070*/  FFMA.RM R35, R35, R62, 12582913 ;  /* 0x4b40000123237423 */ /* 0x000fe2000000403e */
[----:B------:R3:W-:Y:S01]  /*5080*/  MUFU.EX2 R6, R7 ;  /* 0x0000000700067308 */ /* 0x0007e20000000800 */
[----:B-1----:R-:W-:Y:S01]  /*5090*/  FADD R4, R32, -12583039 ;  /* 0xcb40007f20047421 */ /* 0x002fe20000000000 */
[----:B------:R-:W-:Y:S01]  /*50a0*/  FFMA.SAT R37, -R15, R61, 0.5 ;  /* 0x3f0000000f257423 */ /* 0x000fe2000000213d */
[C---:B------:R-:W-:Y:S01]  /*50b0*/  FFMA R13, R60.reuse, R46, R13 ;  /* 0x0000002e3c0d7223 */ /* 0x040fe2000000000d */
[----:B------:R-:W-:Y:S01]  /*50c0*/  FFMA R14, R60, R49, R14 ;  /* 0x000000313c0e7223 */ /* 0x000fe2000000000e */
[----:B------:R-:W-:Y:S01]  /*50d0*/  FFMA R8, -R11, 1.4426950216293334961, -R4 ;  /* 0x3fb8aa3b0b087823 */ /* 0x000fe20000000904 */
[-C--:B------:R-:W-:Y:S01]  /*50e0*/  FFMA.RM R37, R37, R62.reuse, 12582913 ;  /* 0x4b40000125257423 */ /* 0x080fe2000000403e */
[-C--:B------:R-:W-:Y:S01]  /*50f0*/  FFMA.SAT R34, -R13, R61.reuse, 0.5 ;  /* 0x3f0000000d227423 */ /* 0x080fe2000000213d */
[----:B------:R1:W4:Y:S01]  /*5100*/  MUFU.EX2 R4, R33 ;  /* 0x0000002100047308 */ /* 0x0003220000000800 */
[----:B---3--:R-:W-:Y:S01]  /*5110*/  FADD R7, R9, -12583039 ;  /* 0xcb40007f09077421 */ /* 0x008fe20000000000 */
[----:B------:R-:W-:Y:S01]  /*5120*/  FFMA R8, -R11, 1.925963033500011079e-08, R8 ;  /* 0x32a570600b087823 */ /* 0x000fe20000000108 */
[----:B------:R-:W-:Y:S01]  /*5130*/  FFMA.RM R34, R34, R62, 12582913 ;  /* 0x4b40000122227423 */ /* 0x000fe2000000403e */
[----:B------:R-:W-:Y:S01]  /*5140*/  FFMA.SAT R38, -R14, R61, 0.5 ;  /* 0x3f0000000e267423 */ /* 0x000fe2000000213d */
[----:B------:R-:W-:Y:S01]  /*5150*/  FFMA R11, -R10, 1.4426950216293334961, -R7 ;  /* 0x3fb8aa3b0a0b7823 */ /* 0x000fe20000000907 */
[----:B------:R-:W-:Y:S01]  /*5160*/  FFMA R20, R60, R51, R20 ;  /* 0x000000333c147223 */ /* 0x000fe20000000014 */
[----:B------:R-:W-:Y:S01]  /*5170*/  FADD R36, R34, -12583039 ;  /* 0xcb40007f22247421 */ /* 0x000fe20000000000 */
[----:B------:R3:W5:Y:S01]  /*5180*/  MUFU.EX2 R7, R8 ;  /* 0x0000000800077308 */ /* 0x0007620000000800 */
[----:B-1----:R-:W-:Y:S01]  /*5190*/  FADD R33, R35, -12583039 ;  /* 0xcb40007f23217421 */ /* 0x002fe20000000000 */
[----:B------:R-:W-:Y:S01]  /*51a0*/  FFMA R21, R60, R50, R21 ;  /* 0x000000323c157223 */ /* 0x000fe20000000015 */
[----:B------:R-:W-:Y:S01]  /*51b0*/  FFMA R11, -R10, 1.925963033500011079e-08, R11 ;  /* 0x32a570600a0b7823 */ /* 0x000fe2000000010b */
[-C--:B------:R-:W-:Y:S01]  /*51c0*/  FFMA.RM R38, R38, R62.reuse, 12582913 ;  /* 0x4b40000126267423 */ /* 0x080fe2000000403e */
[C---:B------:R-:W-:Y:S01]  /*51d0*/  FFMA R33, -R12.reuse, 1.4426950216293334961, -R33 ;  /* 0x3fb8aa3b0c217823 */ /* 0x040fe20000000921 */
[----:B------:R-:W-:Y:S01]  /*51e0*/  FFMA R36, -R13, 1.4426950216293334961, -R36 ;  /* 0x3fb8aa3b0d247823 */ /* 0x000fe20000000924 */
[----:B------:R-:W-:Y:S01]  /*51f0*/  FFMA.SAT R39, -R21, R61, 0.5 ;  /* 0x3f00000015277423 */ /* 0x000fe2000000213d */
[----:B------:R1:W-:Y:S01]  /*5200*/  MUFU.EX2 R10, R11 ;  /* 0x0000000b000a7308 */ /* 0x0003e20000000800 */
[----:B---3--:R-:W-:Y:S01]  /*5210*/  FADD R8, R37, -12583039 ;  /* 0xcb40007f25087421 */ /* 0x008fe20000000000 */
[----:B------:R-:W-:Y:S01]  /*5220*/  FFMA R33, -R12, 1.925963033500011079e-08, R33 ;  /* 0x32a570600c217823 */ /* 0x000fe20000000121 */
[----:B------:R-:W-:Y:S01]  /*5230*/  FFMA R36, -R13, 1.925963033500011079e-08, R36 ;  /* 0x32a570600d247823 */ /* 0x000fe20000000124 */
[----:B------:R-:W-:Y:S01]  /*5240*/  FFMA.RM R39, R39, R62, 12582913 ;  /* 0x4b40000127277423 */ /* 0x000fe2000000403e */
[C---:B------:R-:W-:Y:S01]  /*5250*/  FFMA R12, -R15.reuse, 1.4426950216293334961, -R8 ;  /* 0x3fb8aa3b0f0c7823 */ /* 0x040fe20000000908 */
[C---:B------:R-:W-:Y:S01]  /*5260*/  FFMA R23, R60.reuse, R52, R23 ;  /* 0x000000343c177223 */ /* 0x040fe20000000017 */
[----:B------:R-:W-:Y:S01]  /*5270*/  FFMA R26, R60, R55, R26 ;  /* 0x000000373c1a7223 */ /* 0x000fe2000000001a */
[----:B------:R3:W-:Y:S01]  /*5280*/  MUFU.EX2 R8, R33 ;  /* 0x0000002100087308 */ /* 0x0007e20000000800 */
[----:B------:R-:W-:Y:S01]  /*5290*/  FFMA R12, -R15, 1.925963033500011079e-08, R12 ;  /* 0x32a570600f0c7823 */ /* 0x000fe2000000010c */
[----:B------:R-:W-:Y:S01]  /*52a0*/  FFMA.SAT R15, -R20, R61, 0.5 ;  /* 0x3f000000140f7423 */ /* 0x000fe2000000213d */
[----:B-1----:R-:W-:Y:S01]  /*52b0*/  FADD R11, R38, -12583039 ;  /* 0xcb40007f260b7421 */ /* 0x002fe20000000000 */
[----:B------:R-:W-:Y:S01]  /*52c0*/  FFMA R24, R60, R53, R24 ;  /* 0x000000353c187223 */ /* 0x000fe20000000018 */
[-C--:B------:R-:W-:Y:S01]  /*52d0*/  FFMA.SAT R40, -R26, R61.reuse, 0.5 ;  /* 0x3f0000001a287423 */ /* 0x080fe2000000213d */
[----:B------:R-:W-:Y:S01]  /*52e0*/  FFMA.RM R15, R15, R62, 12582913 ;  /* 0x4b4000010f0f7423 */ /* 0x000fe2000000403e */
[----:B------:R-:W-:Y:S01]  /*52f0*/  FFMA R11, -R14, 1.4426950216293334961, -R11 ;  /* 0x3fb8aa3b0e0b7823 */ /* 0x000fe2000000090b */
[----:B------:R1:W5:Y:S01]  /*5300*/  MUFU.EX2 R13, R36 ;  /* 0x00000024000d7308 */ /* 0x0003620000000800 */
[----:B------:R-:W-:Y:S01]  /*5310*/  FFMA R25, R60, R54, R25 ;  /* 0x000000363c197223 */ /* 0x000fe20000000019 */
[----:B---3--:R-:W-:Y:S01]  /*5320*/  FADD R33, R15, -12583039 ;  /* 0xcb40007f0f217421 */ /* 0x008fe20000000000 */
[----:B------:R-:W-:Y:S01]  /*5330*/  FFMA R11, -R14, 1.925963033500011079e-08, R11 ;  /* 0x32a570600e0b7823 */ /* 0x000fe2000000010b */
[-C--:B------:R-:W-:Y:S01]  /*5340*/  FFMA.SAT R14, -R23, R61.reuse, 0.5 ;  /* 0x3f000000170e7423 */ /* 0x080fe2000000213d */
[----:B------:R-:W-:Y:S01]  /*5350*/  FFMA.RM R43, R40, R62, 12582913 ;  /* 0x4b400001282b7423 */ /* 0x000fe2000000403e */
[----:B------:R-:W-:Y:S01]  /*5360*/  FFMA R33, -R20, 1.4426950216293334961, -R33 ;  /* 0x3fb8aa3b14217823 */ /* 0x000fe20000000921 */
[----:B------:R-:W-:Y:S01]  /*5370*/  FFMA.SAT R42, -R25, R61, 0.5 ;  /* 0x3f000000192a7423 */ /* 0x000fe2000000213d */
[----:B------:R-:W-:-:S02]  /*5380*/  IMAD.SHL.U32 R0, R0, 0x800000, RZ ;  /* 0x0080000000007824 */ /* 0x000fc400078e00ff */
[----:B-1----:R-:W-:Y:S01]  /*5390*/  FADD R36, R39, -12583039 ;  /* 0xcb40007f27247421 */ /* 0x002fe20000000000 */
[----:B------:R-:W-:Y:S01]  /*53a0*/  FFMA R33, -R20, 1.925963033500011079e-08, R33 ;  /* 0x32a5706014217823 */ /* 0x000fe20000000121 */
[-C--:B------:R-:W-:Y:S01]  /*53b0*/  FFMA.RM R20, R14, R62.reuse, 12582913 ;  /* 0x4b4000010e147423 */ /* 0x080fe2000000403e */
[----:B------:R-:W-:Y:S01]  /*53c0*/  FADD R45, R43, -12583039 ;  /* 0xcb40007f2b2d7421 */ /* 0x000fe20000000000 */
[C---:B------:R-:W-:Y:S01]  /*53d0*/  FFMA R36, -R21.reuse, 1.4426950216293334961, -R36 ;  /* 0x3fb8aa3b15247823 */ /* 0x040fe20000000924 */
[----:B------:R-:W-:Y:S01]  /*53e0*/  FFMA.RM R42, R42, R62, 12582913 ;  /* 0x4b4000012a2a7423 */ /* 0x000fe2000000403e */
[----:B------:R-:W-:Y:S01]  /*53f0*/  FADD R14, R20, -12583039 ;  /* 0xcb40007f140e7421 */ /* 0x000fe20000000000 */
[----:B------:R-:W-:Y:S01]  /*5400*/  FFMA R45, -R26, 1.4426950216293334961, -R45 ;  /* 0x3fb8aa3b1a2d7823 */ /* 0x000fe2000000092d */
[----:B------:R-:W-:Y:S01]  /*5410*/  FFMA R36, -R21, 1.925963033500011079e-08, R36 ;  /* 0x32a5706015247823 */ /* 0x000fe20000000124 */
[----:B------:R-:W-:Y:S01]  /*5420*/  FFMA.SAT R21, -R24, R61, 0.5 ;  /* 0x3f00000018157423 */ /* 0x000fe2000000213d */
[----:B------:R-:W-:Y:S01]  /*5430*/  FFMA R40, -R23, 1.4426950216293334961, -R14 ;  /* 0x3fb8aa3b17287823 */ /* 0x000fe2000000090e */
[----:B------:R-:W-:Y:S01]  /*5440*/  FADD R44, R42, -12583039 ;  /* 0xcb40007f2a2c7421 */ /* 0x000fe20000000000 */
[----:B------:R-:W-:-:S02]  /*5450*/  IMAD.SHL.U32 R31, R31, 0x800000, RZ ;  /* 0x008000001f1f7824 */ /* 0x000fc400078e00ff */
[----:B------:R-:W-:Y:S01]  /*5460*/  FFMA.RM R41, R21, R62, 12582913 ;  /* 0x4b40000115297423 */ /* 0x000fe2000000403e */
[----:B------:R-:W-:Y:S01]  /*5470*/  FFMA R40, -R23, 1.925963033500011079e-08, R40 ;  /* 0x32a5706017287823 */ /* 0x000fe20000000128 */
[----:B--2---:R-:W-:Y:S01]  /*5480*/  FFMA R23, R0, R3, 1 ;  /* 0x3f80000000177423 */ /* 0x004fe20000000003 */
[----:B------:R-:W-:Y:S01]  /*5490*/  FFMA R45, -R26, 1.925963033500011079e-08, R45 ;  /* 0x32a570601a2d7823 */ /* 0x000fe2000000012d */
[----:B------:R-:W-:Y:S01]  /*54a0*/  FADD R21, R41, -12583039 ;  /* 0xcb40007f29157421 */ /* 0x000fe20000000000 */
[----:B------:R-:W-:Y:S01]  /*54b0*/  FFMA R44, -R25, 1.4426950216293334961, -R44 ;  /* 0x3fb8aa3b192c7823 */ /* 0x000fe2000000092c */
[----:B----4-:R-:W-:Y:S01]  /*54c0*/  FFMA R26, R31, R4, 1 ;  /* 0x3f8000001f1a7423 */ /* 0x010fe20000000004 */
[----:B------:R-:W-:Y:S02]  /*54d0*/  VIADD R4, R23, 0x1800000 ;  /* 0x0180000017047836 */ /* 0x000fe40000000000 */
[C---:B------:R-:W-:Y:S01]  /*54e0*/  FFMA R21, -R24.reuse, 1.4426950216293334961, -R21 ;  /* 0x3fb8aa3b18157823 */ /* 0x040fe20000000915 */
[----:B------:R-:W-:Y:S01]  /*54f0*/  FFMA R44, -R25, 1.925963033500011079e-08, R44 ;  /* 0x32a57060192c7823 */ /* 0x000fe2000000012c */
[----:B------:R-:W1:Y:S01]  /*5500*/  MUFU.EX2 R30, R30 ;  /* 0x0000001e001e7308 */ /* 0x000e620000000800 */
[----:B------:R-:W-:Y:S01]  /*5510*/  SHF.L.U32 R5, R5, 0x17, RZ ;  /* 0x0000001705057819 */ /* 0x000fe200000006ff */
[----:B------:R-:W-:Y:S01]  /*5520*/  FFMA R24, -R24, 1.925963033500011079e-08, R21 ;  /* 0x32a5706018187823 */ /* 0x000fe20000000115 */
[----:B------:R-:W-:Y:S01]  /*5530*/  LOP3.LUT R4, R4, 0x7f800000, RZ, 0xc0, !PT ;  /* 0x7f80000004047812 */ /* 0x000fe200078ec0ff */
[----:B------:R-:W-:Y:S01]  /*5540*/  IMAD.SHL.U32 R32, R32, 0x800000, RZ ;  /* 0x0080000020207824 */ /* 0x000fe200078e00ff */
[----:B------:R-:W-:Y:S01]  /*5550*/  SHF.L.U32 R9, R9, 0x17, RZ ;  /* 0x0000001709097819 */ /* 0x000fe200000006ff */
[----:B------:R-:W-:Y:S01]  /*5560*/  IMAD.SHL.U32 R34, R34, 0x800000, RZ ;  /* 0x0080000022227824 */ /* 0x000fe200078e00ff */
[----:B------:R-:W-:Y:S01]  /*5570*/  ISETP.GT.U32.AND P1, PT, R4, 0x1ffffff, PT ;  /* 0x01ffffff0400780c */ /* 0x000fe20003f24070 */
[----:B------:R-:W2:Y:S01]  /*5580*/  MUFU.EX2 R12, R12 ;  /* 0x0000000c000c7308 */ /* 0x000ea20000000800 */
[----:B------:R-:W-:Y:S01]  /*5590*/  SHF.L.U32 R38, R38, 0x17, RZ ;  /* 0x0000001726267819 */ /* 0x000fe200000006ff */
[----:B------:R-:W-:Y:S01]  /*55a0*/  IMAD.SHL.U32 R29, R29, 0x800000, RZ ;  /* 0x008000001d1d7824 */ /* 0x000fe200078e00ff */
[----:B------:R-:W-:Y:S01]  /*55b0*/  SHF.L.U32 R20, R20, 0x17, RZ ;  /* 0x0000001714147819 */ /* 0x000fe200000006ff */
[----:B------:R-:W-:Y:S01]  /*55c0*/  IMAD.SHL.U32 R35, R35, 0x800000, RZ ;  /* 0x0080000023237824 */ /* 0x000fe200078e00ff */
[----:B------:R-:W-:Y:S01]  /*55d0*/  BSSY B1, `(.L_x_117) ;  /* 0x0000026000017945 */ /* 0x000fe20003800000 */
[----:B------:R-:W-:-:S02]  /*55e0*/  IMAD.SHL.U32 R37, R37, 0x800000, RZ ;  /* 0x0080000025257824 */ /* 0x000fc400078e00ff */
[----:B-----5:R-:W-:Y:S01]  /*55f0*/  FFMA R25, R32, R7, 1 ;  /* 0x3f80000020197423 */ /* 0x020fe20000000007 */
[----:B------:R-:W3:Y:S01]  /*5600*/  MUFU.EX2 R11, R11 ;  /* 0x0000000b000b7308 */ /* 0x000ee20000000800 */
[----:B------:R-:W-:Y:S02]  /*5610*/  IMAD.SHL.U32 R39, R39, 0x800000, RZ ;  /* 0x0080000027277824 */ /* 0x000fe400078e00ff */
[----:B------:R-:W-:Y:S01]  /*5620*/  FFMA R13, R34, R13, 1 ;  /* 0x3f800000220d7423 */ /* 0x000fe2000000000d */
[----:B------:R-:W-:Y:S02]  /*5630*/  IMAD.SHL.U32 R15, R15, 0x800000, RZ ;  /* 0x008000000f0f7824 */ /* 0x000fe400078e00ff */
[----:B------:R-:W-:Y:S01]  /*5640*/  FFMA R6, R5, R6, 1 ;  /* 0x3f80000005067423 */ /* 0x000fe20000000006 */
[----:B------:R-:W-:Y:S02]  /*5650*/  IMAD.SHL.U32 R41, R41, 0x800000, RZ ;  /* 0x0080000029297824 */ /* 0x000fe400078e00ff */
[----:B-1----:R-:W-:Y:S01]  /*5660*/  FFMA R29, R29, R30, 1 ;  /* 0x3f8000001d1d7423 */ /* 0x002fe2000000001e */
[----:B------:R-:W-:Y:S01]  /*5670*/  IMAD.SHL.U32 R43, R43, 0x800000, RZ ;  /* 0x008000002b2b7824 */ /* 0x000fe200078e00ff */
[----:B------:R-:W1:Y:S01]  /*5680*/  MUFU.EX2 R36, R36 ;  /* 0x0000002400247308 */ /* 0x000e620000000800 */
[----:B------:R-:W-:-:S02]  /*5690*/  IMAD.SHL.U32 R42, R42, 0x800000, RZ ;  /* 0x008000002a2a7824 */ /* 0x000fc400078e00ff */
[----:B------:R-:W-:Y:S01]  /*56a0*/  FFMA R10, R9, R10, 1 ;  /* 0x3f800000090a7423 */ /* 0x000fe2000000000a */
[----:B------:R-:W-:Y:S01]  /*56b0*/  FFMA R32, R35, R8, 1 ;  /* 0x3f80000023207423 */ /* 0x000fe20000000008 */
[----:B--2---:R-:W-:-:S03]  /*56c0*/  FFMA R37, R37, R12, 1 ;  /* 0x3f80000025257423 */ /* 0x004fc6000000000c */
[----:B------:R-:W2:Y:S01]  /*56d0*/  MUFU.EX2 R14, R33 ;  /* 0x00000021000e7308 */ /* 0x000ea20000000800 */
[----:B---3--:R-:W-:-:S07]  /*56e0*/  FFMA R38, R38, R11, 1 ;  /* 0x3f80000026267423 */ /* 0x008fce000000000b */
[----:B------:R-:W3:Y:S01]  /*56f0*/  MUFU.EX2 R21, R40 ;  /* 0x0000002800157308 */ /* 0x000ee20000000800 */
[----:B-1----:R-:W-:-:S07]  /*5700*/  FFMA R39, R39, R36, 1 ;  /* 0x3f80000027277423 */ /* 0x002fce0000000024 */
[----:B------:R-:W1:Y:S01]  /*5710*/  MUFU.EX2 R24, R24 ;  /* 0x0000001800187308 */ /* 0x000e620000000800 */
[----:B--2---:R-:W-:-:S07]  /*5720*/  FFMA R34, R15, R14, 1 ;  /* 0x3f8000000f227423 */ /* 0x004fce000000000e */
[----:B------:R-:W2:Y:S01]  /*5730*/  MUFU.EX2 R0, R45 ;  /* 0x0000002d00007308 */ /* 0x000ea20000000800 */
[----:B---3--:R-:W-:-:S07]  /*5740*/  FFMA R21, R20, R21, 1 ;  /* 0x3f80000014157423 */ /* 0x008fce0000000015 */
[----:B------:R-:W3:Y:S01]  /*5750*/  MUFU.EX2 R3, R44 ;  /* 0x0000002c00037308 */ /* 0x000ee20000000800 */
[----:B-1----:R-:W-:Y:S01]  /*5760*/  FFMA R24, R41, R24, 1 ;  /* 0x3f80000029187423 */ /* 0x002fe20000000018 */
[----:B--2---:R-:W-:Y:S01]  /*5770*/  FFMA R43, R43, R0, 1 ;  /* 0x3f8000002b2b7423 */ /* 0x004fe20000000000 */
[----:B---3--:R-:W-:Y:S01]  /*5780*/  FFMA R42, R42, R3, 1 ;  /* 0x3f8000002a2a7423 */ /* 0x008fe20000000003 */
[----:B------:R-:W-:Y:S06]  /*5790*/  @P1 BRA `(.L_x_118) ;  /* 0x0000000000141947 */ /* 0x000fec0003800000 */
[----:B------:R-:W-:Y:S02]  /*57a0*/  MOV R3, R23 ;  /* 0x0000001700037202 */ /* 0x000fe40000000f00 */
[----:B------:R-:W-:-:S07]  /*57b0*/  MOV R68, 0x57d0 ;  /* 0x000057d000447802 */ /* 0x000fce0000000f00 */
[----:B------:R-:W-:Y:S05]  /*57c0*/  CALL.REL.NOINC `($__internal_0_$__cuda_sm20_rcp_rn_f32_slowpath) ;  /* 0x0000004800887944 */ /* 0x000fea0003c00000 */
[----:B------:R-:W-:Y:S01]  /*57d0*/  IMAD.MOV.U32 R4, RZ, RZ, R0 ;  /* 0x000000ffff047224 */ /* 0x000fe200078e0000 */
[----:B------:R-:W-:Y:S06]  /*57e0*/  BRA `(.L_x_119) ;  /* 0x0000000000107947 */ /* 0x000fec0003800000 */
.L_x_118:
[----:B------:R-:W1:Y:S02]  /*57f0*/  MUFU.RCP R4, R23 ;  /* 0x0000001700047308 */ /* 0x000e640000001000 */
[----:B-1----:R-:W-:-:S04]  /*5800*/  FFMA R0, R23, R4, -1 ;  /* 0xbf80000017007423 */ /* 0x002fc80000000004 */
[----:B------:R-:W-:-:S04]  /*5810*/  FADD.FTZ R3, -R0, -RZ ;  /* 0x800000ff00037221 */ /* 0x000fc80000010100 */
[----:B------:R-:W-:-:S07]  /*5820*/  FFMA R4, R4, R3, R4 ;  /* 0x0000000304047223 */ /* 0x000fce0000000004 */
.L_x_119:
[----:B------:R-:W-:Y:S05]  /*5830*/  BSYNC B1 ;  /* 0x0000000000017941 */ /* 0x000fea0003800000 */
.L_x_117:
        /* <DEDUP_REMOVED lines=10> */
.L_x_121:
[----:B------:R-:W1:Y:S02]  /*58e0*/  MUFU.RCP R5, R6 ;  /* 0x0000000600057308 */ /* 0x000e640000001000 */
[----:B-1----:R-:W-:-:S04]  /*58f0*/  FFMA R0, R6, R5, -1 ;  /* 0xbf80000006007423 */ /* 0x002fc80000000005 */
[----:B------:R-:W-:-:S04]  /*5900*/  FADD.FTZ R0, -R0, -RZ ;  /* 0x800000ff00007221 */ /* 0x000fc80000010100 */
[----:B------:R-:W-:-:S07]  /*5910*/  FFMA R5, R5, R0, R5 ;  /* 0x0000000005057223 */ /* 0x000fce0000000005 */
.L_x_122:
[----:B------:R-:W-:Y:S05]  /*5920*/  BSYNC B1 ;  /* 0x0000000000017941 */ /* 0x000fea0003800000 */
.L_x_120:
        /* <DEDUP_REMOVED lines=10> */
.L_x_124:
[----:B------:R-:W1:Y:S02]  /*59d0*/  MUFU.RCP R6, R29 ;  /* 0x0000001d00067308 */ /* 0x000e640000001000 */
[----:B-1----:R-:W-:-:S04]  /*59e0*/  FFMA R0, R29, R6, -1 ;  /* 0xbf8000001d007423 */ /* 0x002fc80000000006 */
[----:B------:R-:W-:-:S04]  /*59f0*/  FADD.FTZ R3, -R0, -RZ ;  /* 0x800000ff00037221 */ /* 0x000fc80000010100 */
[----:B------:R-:W-:-:S07]  /*5a00*/  FFMA R6, R6, R3, R6 ;  /* 0x0000000306067223 */ /* 0x000fce0000000006 */
.L_x_125:
[----:B------:R-:W-:Y:S05]  /*5a10*/  BSYNC B1 ;  /* 0x0000000000017941 */ /* 0x000fea0003800000 */
.L_x_123:
        /* <DEDUP_REMOVED lines=10> */
.L_x_127:
[----:B------:R-:W1:Y:S02]  /*5ac0*/  MUFU.RCP R7, R26 ;  /* 0x0000001a00077308 */ /* 0x000e640000001000 */
[----:B-1----:R-:W-:-:S04]  /*5ad0*/  FFMA R0, R26, R7, -1 ;  /* 0xbf8000001a007423 */ /* 0x002fc80000000007 */
[----:B------:R-:W-:-:S04]  /*5ae0*/  FADD.FTZ R0, -R0, -RZ ;  /* 0x800000ff00007221 */ /* 0x000fc80000010100 */
[----:B------:R-:W-:-:S07]  /*5af0*/  FFMA R7, R7, R0, R7 ;  /* 0x0000000007077223 */ /* 0x000fce0000000007 */
.L_x_128:
[----:B------:R-:W-:Y:S05]  /*5b00*/  BSYNC B1 ;  /* 0x0000000000017941 */ /* 0x000fea0003800000 */
.L_x_126:
        /* <DEDUP_REMOVED lines=10> */
.L_x_130:
[----:B------:R-:W1:Y:S02]  /*5bb0*/  MUFU.RCP R8, R25 ;  /* 0x0000001900087308 */ /* 0x000e640000001000 */
[----:B-1----:R-:W-:-:S04]  /*5bc0*/  FFMA R0, R25, R8, -1 ;  /* 0xbf80000019007423 */ /* 0x002fc80000000008 */
[----:B------:R-:W-:-:S04]  /*5bd0*/  FADD.FTZ R3, -R0, -RZ ;  /* 0x800000ff00037221 */ /* 0x000fc80000010100 */
[----:B------:R-:W-:-:S07]  /*5be0*/  FFMA R8, R8, R3, R8 ;  /* 0x0000000308087223 */ /* 0x000fce0000000008 */
.L_x_131:
[----:B------:R-:W-:Y:S05]  /*5bf0*/  BSYNC B1 ;  /* 0x0000000000017941 */ /* 0x000fea0003800000 */
.L_x_129:
        /* <DEDUP_REMOVED lines=10> */
.L_x_133:
[----:B------:R-:W1:Y:S02]  /*5ca0*/  MUFU.RCP R9, R10 ;  /* 0x0000000a00097308 */ /* 0x000e640000001000 */
[----:B-1----:R-:W-:-:S04]  /*5cb0*/  FFMA R0, R10, R9, -1 ;  /* 0xbf8000000a007423 */ /* 0x002fc80000000009 */
[----:B------:R-:W-:-:S04]  /*5cc0*/  FADD.FTZ R0, -R0, -RZ ;  /* 0x800000ff00007221 */ /* 0x000fc80000010100 */
[----:B------:R-:W-:-:S07]  /*5cd0*/  FFMA R9, R9, R0, R9 ;  /* 0x0000000009097223 */ /* 0x000fce0000000009 */
.L_x_134:
[----:B------:R-:W-:Y:S05]  /*5ce0*/  BSYNC B1 ;  /* 0x0000000000017941 */ /* 0x000fea0003800000 */
.L_x_132:
        /* <DEDUP_REMOVED lines=10> */
.L_x_136:
[----:B------:R-:W1:Y:S02]  /*5d90*/  MUFU.RCP R10, R13 ;  /* 0x0000000d000a7308 */ /* 0x000e640000001000 */
[----:B-1----:R-:W-:-:S04]  /*5da0*/  FFMA R0, R13, R10, -1 ;  /* 0xbf8000000d007423 */ /* 0x002fc8000000000a */
[----:B------:R-:W-:-:S04]  /*5db0*/  FADD.FTZ R3, -R0, -RZ ;  /* 0x800000ff00037221 */ /* 0x000fc80000010100 */
[----:B------:R-:W-:-:S07]  /*5dc0*/  FFMA R10, R10, R3, R10 ;  /* 0x000000030a0a7223 */ /* 0x000fce000000000a */
.L_x_137:
[----:B------:R-:W-:Y:S05]  /*5dd0*/  BSYNC B1 ;  /* 0x0000000000017941 */ /* 0x000fea0003800000 */
.L_x_135:
        /* <DEDUP_REMOVED lines=10> */
.L_x_139:
[----:B------:R-:W1:Y:S02]  /*5e80*/  MUFU.RCP R11, R32 ;  /* 0x00000020000b7308 */ /* 0x000e640000001000 */
[----:B-1----:R-:W-:-:S04]  /*5e90*/  FFMA R0, R32, R11, -1 ;  /* 0xbf80000020007423 */ /* 0x002fc8000000000b */
[----:B------:R-:W-:-:S04]  /*5ea0*/  FADD.FTZ R0, -R0, -RZ ;  /* 0x800000ff00007221 */ /* 0x000fc80000010100 */
[----:B------:R-:W-:-:S07]  /*5eb0*/  FFMA R11, R11, R0, R11 ;  /* 0x000000000b0b7223 */ /* 0x000fce000000000b */
.L_x_140:
[----:B------:R-:W-:Y:S05]  /*5ec0*/  BSYNC B1 ;  /* 0x0000000000017941 */ /* 0x000fea0003800000 */
.L_x_138:
        /* <DEDUP_REMOVED lines=10> */
.L_x_142:
[----:B------:R-:W1:Y:S02]  /*5f70*/  MUFU.RCP R12, R37 ;  /* 0x00000025000c7308 */ /* 0x000e640000001000 */
[----:B-1----:R-:W-:-:S04]  /*5f80*/  FFMA R0, R37, R12, -1 ;  /* 0xbf80000025007423 */ /* 0x002fc8000000000c */
[----:B------:R-:W-:-:S04]  /*5f90*/  FADD.FTZ R3, -R0, -RZ ;  /* 0x800000ff00037221 */ /* 0x000fc80000010100 */
[----:B------:R-:W-:-:S07]  /*5fa0*/  FFMA R12, R12, R3, R12 ;  /* 0x000000030c0c7223 */ /* 0x000fce000000000c */
.L_x_143:
[----:B------:R-:W-:Y:S05]  /*5fb0*/  BSYNC B1 ;  /* 0x0000000000017941 */ /* 0x000fea0003800000 */
.L_x_141:
        /* <DEDUP_REMOVED lines=10> */
.L_x_145:
[----:B------:R-:W1:Y:S02]  /*6060*/  MUFU.RCP R13, R38 ;  /* 0x00000026000d7308 */ /* 0x000e640000001000 */
[----:B-1----:R-:W-:-:S04]  /*6070*/  FFMA R0, R38, R13, -1 ;  /* 0xbf80000026007423 */ /* 0x002fc8000000000d */
[----:B------:R-:W-:-:S04]  /*6080*/  FADD.FTZ R0, -R0, -RZ ;  /* 0x800000ff00007221 */ /* 0x000fc80000010100 */
[----:B------:R-:W-:-:S07]  /*6090*/  FFMA R13, R13, R0, R13 ;  /* 0x000000000d0d7223 */ /* 0x000fce000000000d */
.L_x_146:
[----:B------:R-:W-:Y:S05]  /*60a0*/  BSYNC B1 ;  /* 0x0000000000017941 */ /* 0x000fea0003800000 */
.L_x_144:
        /* <DEDUP_REMOVED lines=10> */
.L_x_148:
[----:B------:R-:W1:Y:S02]  /*6150*/  MUFU.RCP R14, R39 ;  /* 0x00000027000e7308 */ /* 0x000e640000001000 */
[----:B-1----:R-:W-:-:S04]  /*6160*/  FFMA R0, R39, R14, -1 ;  /* 0xbf80000027007423 */ /* 0x002fc8000000000e */
[----:B------:R-:W-:-:S04]  /*6170*/  FADD.FTZ R3, -R0, -RZ ;  /* 0x800000ff00037221 */ /* 0x000fc80000010100 */
[----:B------:R-:W-:-:S07]  /*6180*/  FFMA R14, R14, R3, R14 ;  /* 0x000000030e0e7223 */ /* 0x000fce000000000e */
.L_x_149:
[----:B------:R-:W-:Y:S05]  /*6190*/  BSYNC B1 ;  /* 0x0000000000017941 */ /* 0x000fea0003800000 */
.L_x_147:
        /* <DEDUP_REMOVED lines=10> */
.L_x_151:
[----:B------:R-:W1:Y:S02]  /*6240*/  MUFU.RCP R15, R34 ;  /* 0x00000022000f7308 */ /* 0x000e640000001000 */
[----:B-1----:R-:W-:-:S04]  /*6250*/  FFMA R0, R34, R15, -1 ;  /* 0xbf80000022007423 */ /* 0x002fc8000000000f */
[----:B------:R-:W-:-:S04]  /*6260*/  FADD.FTZ R0, -R0, -RZ ;  /* 0x800000ff00007221 */ /* 0x000fc80000010100 */
[----:B------:R-:W-:-:S07]  /*6270*/  FFMA R15, R15, R0, R15 ;  /* 0x000000000f0f7223 */ /* 0x000fce000000000f */
.L_x_152:
[----:B------:R-:W-:Y:S05]  /*6280*/  BSYNC B1 ;  /* 0x0000000000017941 */ /* 0x000fea0003800000 */
.L_x_150:
        /* <DEDUP_REMOVED lines=10> */
.L_x_154:
[----:B------:R-:W1:Y:S02]  /*6330*/  MUFU.RCP R20, R21 ;  /* 0x0000001500147308 */ /* 0x000e640000001000 */
[----:B-1----:R-:W-:-:S04]  /*6340*/  FFMA R0, R21, R20, -1 ;  /* 0xbf80000015007423 */ /* 0x002fc80000000014 */
[----:B------:R-:W-:-:S04]  /*6350*/  FADD.FTZ R3, -R0, -RZ ;  /* 0x800000ff00037221 */ /* 0x000fc80000010100 */
[----:B------:R-:W-:-:S07]  /*6360*/  FFMA R20, R20, R3, R20 ;  /* 0x0000000314147223 */ /* 0x000fce0000000014 */
.L_x_155:
[----:B------:R-:W-:Y:S05]  /*6370*/  BSYNC B1 ;  /* 0x0000000000017941 */ /* 0x000fea0003800000 */
.L_x_153:
        /* <DEDUP_REMOVED lines=10> */
.L_x_157:
[----:B------:R-:W1:Y:S02]  /*6420*/  MUFU.RCP R21, R24 ;  /* 0x0000001800157308 */ /* 0x000e640000001000 */
[----:B-1----:R-:W-:-:S04]  /*6430*/  FFMA R0, R24, R21, -1 ;  /* 0xbf80000018007423 */ /* 0x002fc80000000015 */
[----:B------:R-:W-:-:S04]  /*6440*/  FADD.FTZ R0, -R0, -RZ ;  /* 0x800000ff00007221 */ /* 0x000fc80000010100 */
[----:B------:R-:W-:-:S07]  /*6450*/  FFMA R21, R21, R0, R21 ;  /* 0x0000000015157223 */ /* 0x000fce0000000015 */
.L_x_158:
[----:B------:R-:W-:Y:S05]  /*6460*/  BSYNC B1 ;  /* 0x0000000000017941 */ /* 0x000fea0003800000 */
.L_x_156:
        /* <DEDUP_REMOVED lines=10> */
.L_x_160:
[----:B------:R-:W1:Y:S02]  /*6510*/  MUFU.RCP R23, R42 ;  /* 0x0000002a00177308 */ /* 0x000e640000001000 */
[----:B-1----:R-:W-:-:S04]  /*6520*/  FFMA R0, R42, R23, -1 ;  /* 0xbf8000002a007423 */ /* 0x002fc80000000017 */
[----:B------:R-:W-:-:S04]  /*6530*/  FADD.FTZ R0, -R0, -RZ ;  /* 0x800000ff00007221 */ /* 0x000fc80000010100 */
[----:B------:R-:W-:-:S07]  /*6540*/  FFMA R23, R23, R0, R23 ;  /* 0x0000000017177223 */ /* 0x000fce0000000017 */
.L_x_161:
[----:B------:R-:W-:Y:S05]  /*6550*/  BSYNC B1 ;  /* 0x0000000000017941 */ /* 0x000fea0003800000 */
.L_x_159:
        /* <DEDUP_REMOVED lines=8> */
[----:B------:R-:W-:Y:S05]  /*65e0*/  BRA `(.L_x_164) ;  /* 0x0000000000107947 */ /* 0x000fea0003800000 */
.L_x_163:
[----:B------:R-:W1:Y:S02]  /*65f0*/  MUFU.RCP R0, R43 ;  /* 0x0000002b00007308 */ /* 0x000e640000001000 */
[----:B-1----:R-:W-:-:S04]  /*6600*/  FFMA R3, R43, R0, -1 ;  /* 0xbf8000002b037423 */ /* 0x002fc80000000000 */
[----:B------:R-:W-:-:S04]  /*6610*/  FADD.FTZ R3, -R3, -RZ ;  /* 0x800000ff03037221 */ /* 0x000fc80000010100 */
[----:B------:R-:W-:-:S07]  /*6620*/  FFMA R0, R0, R3, R0 ;  /* 0x0000000300007223 */ /* 0x000fce0000000000 */
.L_x_164:
[----:B------:R-:W-:Y:S05]  /*6630*/  BSYNC B1 ;  /* 0x0000000000017941 */ /* 0x000fea0003800000 */
.L_x_162:
[----:B------:R-:W-:Y:S01]  /*6640*/  IMAD.U32 R3, RZ, RZ, UR10 ;  /* 0x0000000aff037e24 */ /* 0x000fe2000f8e00ff */
[----:B------:R-:W-:Y:S01]  /*6650*/  F2FP.BF16.F32.PACK_AB R4, R5, R4 ;  /* 0x000000040504723e */ /* 0x000fe200000010ff */
[----:B------:R-:W-:Y:S05]  /*6660*/  WARPSYNC.ALL ;  /* 0x0000000000007948 */ /* 0x000fea0003800000 */
[----:B------:R-:W-:Y:S01]  /*6670*/  LEA R28, R3, R28, 0xc ;  /* 0x0000001c031c7211 */ /* 0x000fe200078e60ff */
[----:B------:R-:W-:Y:S01]  /*6680*/  BSSY B0, `(.L_x_165) ;  /* 0x000001e000007945 */ /* 0x000fe20003800000 */
[----:B------:R-:W-:Y:S02]  /*6690*/  F2FP.BF16.F32.PACK_AB R5, R7, R6 ;  /* 0x000000060705723e */ /* 0x000fe400000010ff */
[----:B------:R-:W-:-:S02]  /*66a0*/  LEA R28, R28, UR52, 0x1 ;  /* 0x000000341c1c7c11 */ /* 0x000fc4000f8e08ff */
[----:B------:R-:W-:Y:S02]  /*66b0*/  F2FP.BF16.F32.PACK_AB R12, R13, R12 ;  /* 0x0000000c0d0c723e */ /* 0x000fe400000010ff */
[----:B------:R-:W-:Y:S02]  /*66c0*/  F2FP.BF16.F32.PACK_AB R6, R9, R8 ;  /* 0x000000080906723e */ /* 0x000fe400000010ff */
[----:B------:R-:W-:Y:S02]  /*66d0*/  F2FP.BF16.F32.PACK_AB R7, R11, R10 ;  /* 0x0000000a0b07723e */ /* 0x000fe400000010ff */
[----:B------:R-:W-:Y:S02]  /*66e0*/  F2FP.BF16.F32.PACK_AB R13, R15, R14 ;  /* 0x0000000e0f0d723e */ /* 0x000fe400000010ff */
[----:B------:R-:W-:Y:S01]  /*66f0*/  F2FP.BF16.F32.PACK_AB R14, R21, R20 ;  /* 0x00000014150e723e */ /* 0x000fe200000010ff */
[----:B------:R1:W-:Y:S01]  /*6700*/  STSM.16.M88.4 [R28+0x200], R4 ;  /* 0x000200041c007844 */ /* 0x0003e20000000200 */
[----:B------:R-:W-:-:S02]  /*6710*/  F2FP.BF16.F32.PACK_AB R15, R0, R23 ;  /* 0x00000017000f723e */ /* 0x000fc400000010ff */
        /* <DEDUP_REMOVED lines=13> */
[----:B------:R-:W-:Y:S02]  /*67f0*/  UIADD3 UR4, UR4, 0x200, URZ ;  /* 0x0000020004047890 */ /* 0x000fe4000fffe03f */
[----:B------:R-:W-:Y:S01]  /*6800*/  UIADD3.X UR13, URZ, UR57, URZ, UP0, !UPT ;  /* 0x000000393f0d7290 */ /* 0x000fe200087fe43f */
[----:B------:R-:W-:Y:S01]  /*6810*/  UMOV UR6, UR46 ;  /* 0x0000002e00067c82 */ /* 0x000fe20008000000 */
[----:B------:R-:W-:-:S07]  /*6820*/  UMOV UR7, UR47 ;  /* 0x0000002f00077c82 */ /* 0x000fce0008000000 */
[----:B------:R2:W-:Y:S01]  /*6830*/  UTMASTG.3D [UR4], [UR12] ;  /* 0x000000040c0073b5 */ /* 0x0005e20008010000 */
[----:B------:R0:W-:Y:S01]  /*6840*/  UTMACMDFLUSH ;  /* 0x00000000000079b7 */ /* 0x0001e20000000000 */
[----:B--2---:R-:W-:-:S04]  /*6850*/  DEPBAR.LE SB0, 0x1 ;  /* 0x000080400000791a */ /* 0x004fc80000000000 */
.L_x_166:
[----:B------:R-:W-:Y:S05]  /*6860*/  BSYNC B0 ;  /* 0x0000000000007941 */ /* 0x000fea0003800000 */
.L_x_165:
[----:B------:R-:W-:Y:S06]  /*6870*/  BAR.SYNC.DEFER_BLOCKING 0x1, 0x100 ;  /* 0x0044000000007b1d */ /* 0x000fec0000010000 */
[----:B------:R-:W-:Y:S04]  /*6880*/  BSSY B0, `(.L_x_167) ;  /* 0x0000009000007945 */ /* 0x000fe80003800000 */
[----:B------:R-:W-:Y:S05]  /*6890*/  @P0 BRA `(.L_x_168) ;  /* 0x00000000001c0947 */ /* 0x000fea0003800000 */
[----:B------:R-:W-:-:S13]  /*68a0*/  ISETP.NE.AND P0, PT, R69, 0x3, PT ;  /* 0x000000034500780c */ /* 0x000fda0003f05270 */
[----:B------:R-:W-:Y:S05]  /*68b0*/  @!P0 BRA `(.L_x_169) ;  /* 0x0000000000048947 */ /* 0x000fea0003800000 */
[----:B------:R-:W-:Y:S01]  /*68c0*/  BPT.TRAP 0x1 ;  /* 0x000000040000795c */ /* 0x000fe20000300000 */
.L_x_169:
[----:B------:R-:W-:-:S04]  /*68d0*/  ULEA UR4, UR38, UR52, 0x3 ;  /* 0x0000003426047291 */ /* 0x000fc8000f8e183f */
[----:B------:R-:W-:-:S04]  /*68e0*/  UIADD3 UR4, UR4, 0x98, URZ ;  /* 0x0000009804047890 */ /* 0x000fc8000fffe03f */
[----:B------:R-:W-:-:S09]  /*68f0*/  UPRMT UR4, UR51, 0x654, UR4 ;  /* 0x0000065433047896 */ /* 0x000fd20008000004 */
[----:B------:R-:W-:Y:S03]  /*6900*/  SYNCS.ARRIVE.TRANS64.RED.A1T0 RZ, [UR4], RZ ;  /* 0x000000ffffff79a7 */ /* 0x000fe60008100404 */
.L_x_168:
[----:B------:R-:W-:Y:S05]  /*6910*/  BSYNC B0 ;  /* 0x0000000000007941 */ /* 0x000fea0003800000 */
.L_x_167:
[----:B------:R-:W-:Y:S01]  /*6920*/  IADD3 R16, P0, R16, UR36, RZ ;  /* 0x0000002410107c10 */ /* 0x000fe2000ff1e0ff */
[----:B------:R-:W-:Y:S01]  /*6930*/  ULDC.64 UR4, c[0x0][0x8f8] ;  /* 0x00023e0000047ab9 */ /* 0x000fe20000000a00 */
[----:B------:R-:W-:Y:S01]  /*6940*/  UIADD3 UR38, UR38, 0x1, URZ ;  /* 0x0000000126267890 */ /* 0x000fe2000fffe03f */
[----:B------:R-:W-:Y:S01]  /*6950*/  PRMT R0, RZ, 0x7610, R0 ;  /* 0x00007610ff007816 */ /* 0x000fe20000000000 */
[----:B------:R-:W-:Y:S01]  /*6960*/  UMOV UR47, 0xffffffff ;  /* 0xffffffff002f7882 */ /* 0x000fe20000000000 */
[----:B------:R-:W-:Y:S01]  /*6970*/  IADD3.X R17, R17, UR42, RZ, P0, !PT ;  /* 0x0000002a11117c10 */ /* 0x000fe200087fe4ff */
[----:B------:R-:W-:Y:S01]  /*6980*/  UISETP.NE.AND UP0, UPT, UR38, 0x3, UPT ;  /* 0x000000032600788c */ /* 0x000fe2000bf05270 */
[----:B------:R-:W-:Y:S01]  /*6990*/  ISETP.GE.U32.AND P0, PT, R16, UR4, PT ;  /* 0x0000000410007c0c */ /* 0x000fe2000bf06070 */
[----:B------:R-:W-:Y:S02]  /*69a0*/  IMAD.MOV.U32 R23, RZ, RZ, -0x1 ;  /* 0xffffffffff177424 */ /* 0x000fe400078e00ff */
[----:B------:R-:W-:Y:S01]  /*69b0*/  USEL UR38, UR38, URZ, UP0 ;  /* 0x0000003f26267287 */ /* 0x000fe20008000000 */
[----:B------:R-:W-:Y:S01]  /*69c0*/  ISETP.GE.U32.AND.EX P0, PT, R17, UR5, PT, P0 ;  /* 0x0000000511007c0c */ /* 0x000fe2000bf06100 */
[----:B------:R-:W-:-:S12]  /*69d0*/  IMAD.MOV.U32 R62, RZ, RZ, -0x1 ;  /* 0xffffffffff3e7424 */ /* 0x000fd800078e00ff */
[----:B------:R-:W-:Y:S05]  /*69e0*/  @P0 BRA `(.L_x_170) ;  /* 0x0000000400680947 */ /* 0x000fea0003800000 */
[----:B-1----:R-:W1:Y:S01]  /*69f0*/  S2R R12, SR_CTAID.X ;  /* 0x00000000000c7919 */ /* 0x002e620000002500 */
[----:B------:R-:W2:Y:S01]  /*6a00*/  LDC.64 R10, c[0x0][0x8d0] ;  /* 0x00023400ff0a7b82 */ /* 0x000ea20000000a00 */
[----:B------:R-:W-:Y:S01]  /*6a10*/  ULDC UR4, c[0x0][0x150] ;  /* 0x0000540000047ab9 */ /* 0x000fe20000000800 */
[----:B------:R-:W-:Y:S01]  /*6a20*/  MOV R8, R16 ;  /* 0x0000001000087202 */ /* 0x000fe20000000f00 */
[----:B------:R-:W3:Y:S01]  /*6a30*/  S2R R24, SR_CTAID.Y ;  /* 0x0000000000187919 */ /* 0x000ee20000002600 */
[----:B------:R-:W-:-:S04]  /*6a40*/  IMAD.MOV.U32 R9, RZ, RZ, R17 ;  /* 0x000000ffff097224 */ /* 0x000fc800078e0011 */
[----:B------:R-:W4:Y:S08]  /*6a50*/  LDC R25, c[0x0][0x144] ;  /* 0x00005100ff197b82 */ /* 0x000f300000000800 */
[----:B------:R-:W3:Y:S08]  /*6a60*/  LDC R0, c[0x0][0x8d8] ;  /* 0x00023600ff007b82 */ /* 0x000ef00000000800 */
[----:B------:R-:W3:Y:S01]  /*6a70*/  LDC.64 R14, c[0x0][0x8c8] ;  /* 0x00023200ff0e7b82 */ /* 0x000ee20000000a00 */
[----:B--2---:R-:W-:-:S04]  /*6a80*/  ISETP.NE.U32.AND P0, PT, R10, RZ, PT ;  /* 0x000000ff0a00720c */ /* 0x004fc80003f05070 */
[----:B------:R-:W-:Y:S02]  /*6a90*/  ISETP.NE.AND.EX P0, PT, R11, RZ, PT, P0 ;  /* 0x000000ff0b00720c */ /* 0x000fe40003f05300 */
[----:B-1----:R-:W-:-:S05]  /*6aa0*/  I2FP.F32.U32 R3, R12 ;  /* 0x0000000c00037245 */ /* 0x002fca0000201000 */
[----:B------:R-:W-:-:S04]  /*6ab0*/  FMUL R3, R3, UR4 ;  /* 0x0000000403037c20 */ /* 0x000fc80008400000 */
[----:B------:R1:W2:Y:S02]  /*6ac0*/  F2I.U32.TRUNC.NTZ R23, R3 ;  /* 0x0000000300177305 */ /* 0x0002a4000020f000 */
[----:B----4-:R-:W-:Y:S05]  /*6ad0*/  @!P0 BRA `(.L_x_171) ;  /* 0x0000000000288947 */ /* 0x010fea0003800000 */
[----:B-1----:R-:W1:Y:S02]  /*6ae0*/  LDC R3, c[0x0][0x8dc] ;  /* 0x00023700ff037b82 */ /* 0x002e640000000800 */
[----:B-1----:R-:W-:-:S05]  /*6af0*/  IADD3 R3, P0, R16, R3, RZ ;  /* 0x0000000310037210 */ /* 0x002fca0007f1e0ff */
        /* <DEDUP_REMOVED lines=8> */
.L_x_171:
[----:B------:R-:W4:Y:S01]  /*6b80*/  LDC.64 R20, c[0x0][0x8e8] ;  /* 0x00023a00ff147b82 */ /* 0x000f220000000a00 */
[-CC-:B---3--:R-:W-:Y:S01]  /*6b90*/  SHF.R.U64 R31, R8, R0.reuse, R9.reuse ;  /* 0x00000000081f7219 */ /* 0x188fe20000001209 */
[----:B------:R-:W-:Y:S01]  /*6ba0*/  ULDC UR4, c[0x0][0x154] ;  /* 0x0000550000047ab9 */ /* 0x000fe20000000800 */
[----:B------:R-:W-:Y:S02]  /*6bb0*/  SHF.R.U32.HI R0, RZ, R0, R9 ;  /* 0x00000000ff007219 */ /* 0x000fe40000011609 */
[----:B-1----:R-:W-:Y:S02]  /*6bc0*/  IADD3 R3, P0, RZ, -R31, RZ ;  /* 0x8000001fff037210 */ /* 0x002fe40007f1e0ff */
[----:B--2---:R-:W-:Y:S01]  /*6bd0*/  IADD3 R23, -R23, RZ, RZ ;  /* 0x000000ff17177210 */ /* 0x004fe20007ffe1ff */
[----:B------:R-:W1:Y:S01]  /*6be0*/  LDC R6, c[0x0][0x8c0] ;  /* 0x00023000ff067b82 */ /* 0x000e620000000800 */
[----:B------:R-:W-:Y:S01]  /*6bf0*/  MOV R7, 0x1 ;  /* 0x0000000100077802 */ /* 0x000fe20000000f00 */
[----:B------:R-:W-:-:S02]  /*6c00*/  IMAD.X R5, RZ, RZ, ~R0, P0 ;  /* 0x000000ffff057224 */ /* 0x000fc400000e0e00 */
[----:B------:R-:W-:Y:S02]  /*6c10*/  IMAD R26, R25, R23, R12 ;  /* 0x00000017191a7224 */ /* 0x000fe400078e020c */
[-C--:B------:R-:W-:Y:S02]  /*6c20*/  IMAD R0, R5, R14.reuse, RZ ;  /* 0x0000000e05007224 */ /* 0x080fe400078e02ff */
[----:B------:R-:W2:Y:S01]  /*6c30*/  LDC R8, c[0x0][0x8b0] ;  /* 0x00022c00ff087b82 */ /* 0x000ea20000000800 */
[----:B------:R-:W-:-:S04]  /*6c40*/  IMAD.WIDE.U32 R4, R3, R14, R16 ;  /* 0x0000000e03047225 */ /* 0x000fc800078e0010 */
[----:B------:R-:W-:Y:S01]  /*6c50*/  IMAD R3, R3, R15, R0 ;  /* 0x0000000f03037224 */ /* 0x000fe200078e0200 */
[----:B------:R-:W-:Y:S02]  /*6c60*/  I2FP.F32.U32 R0, R24 ;  /* 0x0000001800007245 */ /* 0x000fe40000201000 */
[----:B------:R-:W3:Y:S01]  /*6c70*/  LDC R28, c[0x0][0x900] ;  /* 0x00024000ff1c7b82 */ /* 0x000ee20000000800 */
[----:B------:R-:W-:Y:S01]  /*6c80*/  IMAD.IADD R3, R5, 0x1, R3 ;  /* 0x0000000105037824 */ /* 0x000fe200078e0203 */
[----:B----4-:R-:W-:Y:S01]  /*6c90*/  ISETP.NE.U32.AND P0, PT, R20, RZ, PT ;  /* 0x000000ff1400720c */ /* 0x010fe20003f05070 */
[----:B------:R-:W-:Y:S01]  /*6ca0*/  FMUL R0, R0, UR4 ;  /* 0x0000000400007c20 */ /* 0x000fe20008400000 */
[----:B------:R-:W-:Y:S02]  /*6cb0*/  IMAD.MOV.U32 R5, RZ, RZ, -0x1 ;  /* 0xffffffffff057424 */ /* 0x000fe400078e00ff */
[----:B------:R-:W-:Y:S01]  /*6cc0*/  ISETP.NE.AND.EX P0, PT, R21, RZ, PT, P0 ;  /* 0x000000ff1500720c */ /* 0x000fe20003f05300 */
[----:B------:R4:W3:Y:S01]  /*6cd0*/  F2I.U32.TRUNC.NTZ R13, R0 ;  /* 0x00000000000d7305 */ /* 0x0008e2000020f000 */
[----:B------:R-:W4:Y:S01]  /*6ce0*/  LDC R15, c[0x0][0x148] ;  /* 0x00005200ff0f7b82 */ /* 0x000f220000000800 */
[----:B-1----:R-:W-:-:S02]  /*6cf0*/  SHF.R.U64 R12, R4, R6, R3 ;  /* 0x00000006040c7219 */ /* 0x002fc40000001203 */
[----:B------:R-:W-:-:S05]  /*6d00*/  SHF.R.U32.HI R3, RZ, R6, R3 ;  /* 0x00000006ff037219 */ /* 0x000fca0000011603 */
[----:B------:R-:W1:Y:S01]  /*6d10*/  LDC R25, c[0x0][0x8a8] ;  /* 0x00022a00ff197b82 */ /* 0x000e620000000800 */
[-CC-:B--2---:R-:W-:Y:S02]  /*6d20*/  SHF.R.U64 R10, R12, R8.reuse, R3.reuse ;  /* 0x000000080c0a7219 */ /* 0x184fe40000001203 */
[----:B------:R-:W-:-:S05]  /*6d30*/  SHF.R.U32.HI R3, RZ, R8, R3 ;  /* 0x00000008ff037219 */ /* 0x000fca0000011603 */
[----:B------:R-:W2:Y:S01]  /*6d40*/  LDC R27, c[0x0][0x8f0] ;  /* 0x00023c00ff1b7b82 */ /* 0x000ea20000000800 */
[-C--:B---3--:R-:W-:Y:S02]  /*6d50*/  SHF.L.U32 R4, R5, R28.reuse, RZ ;  /* 0x0000001c05047219 */ /* 0x088fe400000006ff */
[-CC-:B------:R-:W-:Y:S02]  /*6d60*/  SHF.R.U64 R14, R10, R28.reuse, R3.reuse ;  /* 0x0000001c0a0e7219 */ /* 0x180fe40000001203 */
[----:B------:R-:W-:Y:S02]  /*6d70*/  SHF.R.U32.HI R5, RZ, R28, R3 ;  /* 0x0000001cff057219 */ /* 0x000fe40000011603 */
[----:B------:R-:W-:Y:S01]  /*6d80*/  LOP3.LUT R23, RZ, R4, RZ, 0x33, !PT ;  /* 0x00000004ff177212 */ /* 0x000fe200078e33ff */
[----:B------:R-:W3:Y:S01]  /*6d90*/  LDC R29, c[0x0][0x8e0] ;  /* 0x00023800ff1d7b82 */ /* 0x000ee20000000800 */
[----:B------:R-:W-:Y:S01]  /*6da0*/  SHF.L.U32 R28, R7, R28, RZ ;  /* 0x0000001c071c7219 */ /* 0x000fe200000006ff */
[----:B------:R-:W-:-:S06]  /*6db0*/  IMAD.MOV.U32 R4, RZ, RZ, R14 ;  /* 0x000000ffff047224 */ /* 0x000fcc00078e000e */
        /* <DEDUP_REMOVED lines=12> */
.L_x_172:
[----:B------:R-:W-:Y:S01]  /*6e80*/  ISETP.NE.AND P0, PT, R2, 0x1, PT ;  /* 0x000000010200780c */ /* 0x000fe20003f05270 */
[----:B------:R-:W-:Y:S01]  /*6e90*/  IMAD.MOV R13, RZ, RZ, -R13 ;  /* 0x000000ffff0d7224 */ /* 0x000fe200078e0a0d */
[----:B--2-4-:R-:W-:Y:S02]  /*6ea0*/  SHF.R.U64 R0, R4, R27, R5 ;  /* 0x0000001b04007219 */ /* 0x014fe40000001205 */
[----:B------:R-:W-:Y:S02]  /*6eb0*/  LOP3.LUT R23, R10, R23, RZ, 0xc0, !PT ;  /* 0x000000170a177212 */ /* 0x000fe400078ec0ff */
[----:B-1----:R-:W-:Y:S01]  /*6ec0*/  IADD3 R5, R25, -0x1, RZ ;  /* 0xffffffff19057810 */ /* 0x002fe20007ffe0ff */
[----:B------:R-:W-:Y:S01]  /*6ed0*/  IMAD.MOV R3, RZ, RZ, -R0 ;  /* 0x000000ffff037224 */ /* 0x000fe200078e0a00 */
[----:B------:R-:W-:Y:S01]  /*6ee0*/  R2UR UR47, R31 ;  /* 0x000000001f2f72ca */ /* 0x000fe200000e0000 */
[----:B------:R-:W-:Y:S01]  /*6ef0*/  IMAD R23, R28, R0, R23 ;  /* 0x000000001c177224 */ /* 0x000fe200078e0217 */
[----:B------:R-:W-:Y:S01]  /*6f00*/  LOP3.LUT R5, R12, R5, RZ, 0xc0, !PT ;  /* 0x000000050c057212 */ /* 0x000fe200078ec0ff */
[----:B---3--:R-:W-:-:S02]  /*6f10*/  IMAD R0, R3, R29, R14 ;  /* 0x0000001d03007224 */ /* 0x008fc400078e020e */
[----:B------:R-:W-:Y:S02]  /*6f20*/  @P0 IMAD R26, R15, R13, R24 ;  /* 0x0000000d0f1a0224 */ /* 0x000fe400078e0218 */
[----:B------:R-:W-:Y:S02]  /*6f30*/  IMAD R0, R0, R25, R5 ;  /* 0x0000001900007224 */ /* 0x000fe400078e0205 */
[----:B------:R-:W-:Y:S02]  /*6f40*/  IMAD R23, R23, R30, R26 ;  /* 0x0000001e17177224 */ /* 0x000fe400078e021a */
[----:B------:R-:W-:-:S03]  /*6f50*/  IMAD.MOV.U32 R3, RZ, RZ, 0x1 ;  /* 0x00000001ff037424 */ /* 0x000fc600078e00ff */
[----:B------:R-:W-:Y:S02]  /*6f60*/  SEL R62, R0, R23, !P0 ;  /* 0x00000017003e7207 */ /* 0x000fe40004000000 */
[----:B------:R-:W-:Y:S02]  /*6f70*/  SEL R23, R23, R0, !P0 ;  /* 0x0000000017177207 */ /* 0x000fe40004000000 */
[----:B------:R-:W-:-:S07]  /*6f80*/  PRMT R0, R3, 0x7610, R0 ;  /* 0x0000761003007816 */ /* 0x000fce0000000000 */
.L_x_170:
[----:B------:R-:W-:Y:S01]  /*6f90*/  UIADD3 UR48, UR10, 0x1, URZ ;  /* 0x000000010a307890 */ /* 0x000fe2000fffe03f */
[----:B------:R-:W-:Y:S01]  /*6fa0*/  LOP3.LUT P0, RZ, R0, 0xff, RZ, 0xc0, !PT ;  /* 0x000000ff00ff7812 */ /* 0x000fe2000780c0ff */
[----:B------:R-:W-:Y:S02]  /*6fb0*/  ULOP3.LUT UR43, UR8, 0x7, URZ, 0xc0, !UPT ;  /* 0x00000007082b7892 */ /* 0x000fe4000f8ec03f */
[----:B------:R-:W-:Y:S02]  /*6fc0*/  UISETP.NE.AND UP0, UPT, UR48, 0x3, UPT ;  /* 0x000000033000788c */ /* 0x000fe4000bf05270 */
[----:B------:R-:W-:Y:S02]  /*6fd0*/  UIADD3 UR39, UR39, 0x2, URZ ;  /* 0x0000000227277890 */ /* 0x000fe4000fffe03f */
[----:B------:R-:W-:Y:S02]  /*6fe0*/  USEL UR49, URZ, 0x1, UP0 ;  /* 0x000000013f317887 */ /* 0x000fe40008000000 */
[----:B------:R-:W-:-:S02]  /*6ff0*/  USEL UR48, UR48, URZ, UP0 ;  /* 0x0000003f30307287 */ /* 0x000fc40008000000 */
[----:B------:R-:W-:Y:S02]  /*7000*/  ULOP3.LUT UR49, UR9, UR49, URZ, 0x3c, !UPT ;  /* 0x0000003109317292 */ /* 0x000fe4000f8e3c3f */
[----:B------:R-:W-:Y:S10]  /*7010*/  @P0 BRA `(.L_x_173) ;  /* 0xffffffa400d40947 */ /* 0x000ff4000383ffff */
[----:B------:R-:W-:-:S13]  /*7020*/  PLOP3.LUT P0, PT, PT, PT, PT, 0x8, 0x0 ;  /* 0x000000000000781c */ /* 0x000fda0003f0e170 */
.L_x_23:
[----:B------:R-:W-:Y:S05]  /*7030*/  @P0 BRA `(.L_x_15) ;  /* 0x0000002800c00947 */ /* 0x000fea0003800000 */
[----:B------:R-:W-:Y:S01]  /*7040*/  ULDC.64 UR6, c[0x0][0x588] ;  /* 0x0001620000067ab9 */ /* 0x000fe20000000a00 */
[----:B------:R-:W-:Y:S01]  /*7050*/  ULDC.64 UR4, c[0x0][0x590] ;  /* 0x0001640000047ab9 */ /* 0x000fe20000000a00 */
[----:B------:R-:W-:Y:S01]  /*7060*/  ISETP.NE.U32.AND P0, PT, RZ, UR6, PT ;  /* 0x00000006ff007c0c */ /* 0x000fe2000bf05070 */
[----:B------:R-:W-:-:S04]  /*7070*/  DEPBAR.LE SB0, 0x0 ;  /* 0x000080000000791a */ /* 0x000fc80000000000 */
[----:B------:R-:W-:Y:S01]  /*7080*/  ISETP.NE.U32.AND P1, PT, RZ, UR4, PT ;  /* 0x00000004ff007c0c */ /* 0x000fe2000bf25070 */
[----:B------:R-:W-:Y:S01]  /*7090*/  BSSY B0, `(.L_x_174) ;  /* 0x0000015000007945 */ /* 0x000fe20003800000 */
[----:B------:R-:W-:Y:S02]  /*70a0*/  ISETP.NE.AND.EX P0, PT, RZ, UR7, PT, P0 ;  /* 0x00000007ff007c0c */ /* 0x000fe4000bf05300 */
[----:B------:R-:W-:-:S13]  /*70b0*/  ISETP.NE.AND.EX P1, PT, RZ, UR5, PT, P1 ;  /* 0x00000005ff007c0c */ /* 0x000fda000bf25310 */
[----:B------:R-:W-:Y:S05]  /*70c0*/  @P0 BRA P1, `(.L_x_175) ;  /* 0x0000000000440947 */ /* 0x000fea0000800000 */
[----:B------:R-:W-:-:S04]  /*70d0*/  ISETP.NE.U32.AND P0, PT, RZ, UR4, PT ;  /* 0x00000004ff007c0c */ /* 0x000fc8000bf05070 */
[----:B------:R-:W-:-:S13]  /*70e0*/  ISETP.NE.AND.EX P0, PT, RZ, UR5, PT, P0 ;  /* 0x00000005ff007c0c */ /* 0x000fda000bf05300 */
[----:B------:R-:W-:Y:S05]  /*70f0*/  @!P0 BRA `(.L_x_176) ;  /* 0x00000000002c8947 */ /* 0x000fea0003800000 */
[----:B------:R-:W-:-:S13]  /*7100*/  LOP3.LUT P0, RZ, R58, 0xff, RZ, 0xc0, !PT ;  /* 0x000000ff3aff7812 */ /* 0x000fda000780c0ff */
[----:B------:R-:W-:Y:S05]  /*7110*/  @!P0 BRA `(.L_x_177) ;  /* 0x0000000000108947 */ /* 0x000fea0003800000 */
[----:B-----5:R-:W-:-:S13]  /*7120*/  FSETP.NEU.AND P0, PT, R59, RZ, PT ;  /* 0x000000ff3b00720b */ /* 0x020fda0003f0d000 */
[----:B------:R-:W-:Y:S05]  /*7130*/  @!P0 BREAK B0 ;  /* 0x0000000000008942 */ /* 0x000fea0003800000 */
[----:B------:R-:W-:Y:S05]  /*7140*/  @P0 BRA `(.L_x_175) ;  /* 0x0000000000240947 */ /* 0x000fea0003800000 */
[----:B------:R-:W-:Y:S05]  /*7150*/  BRA `(.L_x_15) ;  /* 0x0000002800787947 */ /* 0x000fea0003800000 */
.L_x_177:
[----:B------:R-:W-:-:S04]  /*7160*/  ISETP.NE.U32.AND P0, PT, RZ, UR6, PT ;  /* 0x00000006ff007c0c */ /* 0x000fc8000bf05070 */
[----:B------:R-:W-:-:S13]  /*7170*/  ISETP.NE.AND.EX P0, PT, RZ, UR7, PT, P0 ;  /* 0x00000007ff007c0c */ /* 0x000fda000bf05300 */
[----:B------:R-:W-:Y:S05]  /*7180*/  @!P0 BREAK B0 ;  /* 0x0000000000008942 */ /* 0x000fea0003800000 */
[----:B------:R-:W-:Y:S05]  /*7190*/  @P0 BRA `(.L_x_175) ;  /* 0x0000000000100947 */ /* 0x000fea0003800000 */
[----:B------:R-:W-:Y:S05]  /*71a0*/  BRA `(.L_x_15) ;  /* 0x0000002800647947 */ /* 0x000fea0003800000 */
.L_x_176:
[----:B-----5:R-:W-:-:S13]  /*71b0*/  FSETP.NEU.AND P0, PT, R59, RZ, PT ;  /* 0x000000ff3b00720b */ /* 0x020fda0003f0d000 */
[----:B------:R-:W-:Y:S05]  /*71c0*/  @!P0 BREAK B0 ;  /* 0x0000000000008942 */ /* 0x000fea0003800000 */
[----:B------:R-:W-:Y:S05]  /*71d0*/  @!P0 BRA `(.L_x_15) ;  /* 0x0000002800588947 */ /* 0x000fea0003800000 */
.L_x_175:
[----:B-1----:R-:W-:Y:S05]  /*71e0*/  BSYNC B0 ;  /* 0x0000000000007941 */ /* 0x002fea0003800000 */
.L_x_174:
[----:B------:R-:W-:-:S04]  /*71f0*/  LOP3.LUT R19, R19, 0x1, RZ, 0xfc, !PT ;  /* 0x0000000113137812 */ /* 0x000fc800078efcff */
[----:B------:R-:W-:-:S13]  /*7200*/  ISETP.NE.AND P0, PT, R19, 0x3, PT ;  /* 0x000000031300780c */ /* 0x000fda0003f05270 */
[----:B------:R-:W-:Y:S05]  /*7210*/  @!P0 BRA `(.L_x_178) ;  /* 0x0000000000048947 */ /* 0x000fea0003800000 */
[----:B------:R-:W-:Y:S01]  /*7220*/  BPT.TRAP 0x1 ;  /* 0x000000040000795c */ /* 0x000fe20000300000 */
.L_x_178:
[----:B------:R-:W1:Y:S01]  /*7230*/  S2UR UR5, SR_CgaCtaId ;  /* 0x00000000000579c3 */ /* 0x000e620000008800 */
[----:B------:R-:W-:Y:S02]  /*7240*/  UMOV UR4, 0x400 ;  /* 0x0000040000047882 */ /* 0x000fe40000000000 */
[----:B-1----:R-:W-:-:S04]  /*7250*/  ULEA UR4, UR5, UR4, 0x18 ;  /* 0x0000000405047291 */ /* 0x002fc8000f8ec03f */
[----:B------:R-:W-:-:S04]  /*7260*/  ULEA UR4, UR38, UR4, 0x3 ;  /* 0x0000000426047291 */ /* 0x000fc8000f8e183f */
[----:B------:R-:W-:-:S04]  /*7270*/  UIADD3 UR4, UR4, 0x98, URZ ;  /* 0x0000009804047890 */ /* 0x000fc8000fffe03f */
[----:B------:R-:W-:-:S09]  /*7280*/  UPRMT UR4, UR5, 0x654, UR4 ;  /* 0x0000065405047896 */ /* 0x000fd20008000004 */
[----:B------:R-:W-:Y:S01]  /*7290*/  SYNCS.ARRIVE.TRANS64.RED.A1T0 RZ, [UR4], RZ ;  /* 0x000000ffffff79a7 */ /* 0x000fe20008100404 */
[----:B------:R-:W-:Y:S05]  /*72a0*/  BRA `(.L_x_15) ;  /* 0x0000002800247947 */ /* 0x000fea0003800000 */
.L_x_14:
[----:B------:R-:W-:Y:S01]  /*72b0*/  ULDC.64 UR4, c[0x0][0x8f8] ;  /* 0x00023e0000047ab9 */ /* 0x000fe20000000a00 */
[----:B------:R-:W-:Y:S01]  /*72c0*/  PRMT R8, RZ, 0x7610, R8 ;  /* 0x00007610ff087816 */ /* 0x000fe20000000008 */
[----:B------:R-:W-:Y:S01]  /*72d0*/  IMAD.MOV.U32 R20, RZ, RZ, -0x1 ;  /* 0xffffffffff147424 */ /* 0x000fe200078e00ff */
[----:B------:R-:W-:Y:S01]  /*72e0*/  ISETP.GE.U32.AND P1, PT, R16, UR4, PT ;  /* 0x0000000410007c0c */ /* 0x000fe2000bf26070 */
[----:B------:R-:W-:Y:S01]  /*72f0*/  IMAD.MOV.U32 R13, RZ, RZ, -0x1 ;  /* 0xffffffffff0d7424 */ /* 0x000fe200078e00ff */
[----:B------:R-:W-:Y:S02]  /*7300*/  MOV R21, 0xffffffff ;  /* 0xffffffff00157802 */ /* 0x000fe40000000f00 */
[----:B------:R-:W-:-:S13]  /*7310*/  ISETP.GE.U32.AND.EX P1, PT, R17, UR5, PT, P1 ;  /* 0x0000000511007c0c */ /* 0x000fda000bf26110 */
[----:B------:R-:W-:Y:S05]  /*7320*/  @P1 BRA `(.L_x_179) ;  /* 0x0000000400281947 */ /* 0x000fea0003800000 */
[----:B------:R-:W2:Y:S01]  /*7330*/  LDC.64 R20, c[0x0][0x8d0] ;  /* 0x00023400ff147b82 */ /* 0x000ea20000000a00 */
[----:B------:R-:W-:Y:S01]  /*7340*/  MOV R14, R16 ;  /* 0x00000010000e7202 */ /* 0x000fe20000000f00 */
[----:B------:R-:W-:-:S06]  /*7350*/  IMAD.MOV.U32 R15, RZ, RZ, R17 ;  /* 0x000000ffff0f7224 */ /* 0x000fcc00078e0011 */
        /* <DEDUP_REMOVED lines=15> */
.L_x_180:
        /* <DEDUP_REMOVED lines=10> */
[----:B------:R-:W-:-:S03]  /*74f0*/  IMAD R13, R13, R27, R8 ;  /* 0x0000001b0d0d7224 */ /* 0x000fc600078e0208 */
[----:B------:R-:W5:Y:S01]  /*7500*/  LDC R29, c[0x0][0x900] ;  /* 0x00024000ff1d7b82 */ /* 0x000f620000000800 */
[----:B--2---:R-:W-:Y:S02]  /*7510*/  ISETP.NE.U32.AND P1, PT, R30, RZ, PT ;  /* 0x000000ff1e00720c */ /* 0x004fe40003f25070 */
[----:B------:R-:W-:Y:S02]  /*7520*/  IADD3 R11, R11, R13, RZ ;  /* 0x0000000d0b0b7210 */ /* 0x000fe40007ffe0ff */
[----:B------:R-:W-:-:S03]  /*7530*/  ISETP.NE.AND.EX P1, PT, R31, RZ, PT, P1 ;  /* 0x000000ff1f00720c */ /* 0x000fc60003f25310 */
[----:B------:R-:W2:Y:S01]  /*7540*/  LDC R26, c[0x0][0x8a8] ;  /* 0x00022a00ff1a7b82 */ /* 0x000ea20000000800 */
[-CC-:B---3--:R-:W-:Y:S01]  /*7550*/  SHF.R.U64 R20, R10, R12.reuse, R11.reuse ;  /* 0x0000000c0a147219 */ /* 0x188fe2000000120b */
[----:B------:R-:W-:Y:S01]  /*7560*/  IMAD.MOV.U32 R10, RZ, RZ, -0x1 ;  /* 0xffffffffff0a7424 */ /* 0x000fe200078e00ff */
[----:B------:R-:W-:-:S05]  /*7570*/  SHF.R.U32.HI R11, RZ, R12, R11 ;  /* 0x0000000cff0b7219 */ /* 0x000fca000001160b */
[----:B------:R-:W3:Y:S01]  /*7580*/  LDC R28, c[0x0][0x8f0] ;  /* 0x00023c00ff1c7b82 */ /* 0x000ee20000000800 */
[-CC-:B----4-:R-:W-:Y:S02]  /*7590*/  SHF.R.U64 R25, R20, R14.reuse, R11.reuse ;  /* 0x0000000e14197219 */ /* 0x190fe4000000120b */
[----:B------:R-:W-:-:S05]  /*75a0*/  SHF.R.U32.HI R8, RZ, R14, R11 ;  /* 0x0000000eff087219 */ /* 0x000fca000001160b */
[----:B------:R-:W4:Y:S01]  /*75b0*/  LDC R32, c[0x0][0x8e0] ;  /* 0x00023800ff207b82 */ /* 0x000f220000000800 */
[-C--:B-----5:R-:W-:Y:S02]  /*75c0*/  SHF.L.U32 R10, R10, R29.reuse, RZ ;  /* 0x0000001d0a0a7219 */ /* 0x0a0fe400000006ff */
[-CC-:B------:R-:W-:Y:S02]  /*75d0*/  SHF.R.U64 R27, R25, R29.reuse, R8.reuse ;  /* 0x0000001d191b7219 */ /* 0x180fe40000001208 */
[----:B------:R-:W-:Y:S02]  /*75e0*/  LOP3.LUT R36, RZ, R10, RZ, 0x33, !PT ;  /* 0x0000000aff247212 */ /* 0x000fe400078e33ff */
[----:B------:R-:W-:Y:S01]  /*75f0*/  SHF.R.U32.HI R11, RZ, R29, R8 ;  /* 0x0000001dff0b7219 */ /* 0x000fe20000011608 */
[----:B------:R-:W1:Y:S01]  /*7600*/  LDC R33, c[0x0][0x8b8] ;  /* 0x00022e00ff217b82 */ /* 0x000e620000000800 */
[----:B------:R-:W-:Y:S01]  /*7610*/  MOV R10, R27 ;  /* 0x0000001b000a7202 */ /* 0x000fe20000000f00 */
[----:B------:R-:W-:Y:S06]  /*7620*/  @!P1 BRA `(.L_x_181) ;  /* 0x0000000000289947 */ /* 0x000fec0003800000 */
[----:B------:R-:W5:Y:S02]  /*7630*/  LDC R8, c[0x0][0x8f4] ;  /* 0x00023d00ff087b82 */ /* 0x000f640000000800 */
[----:B-----5:R-:W-:-:S05]  /*7640*/  IADD3 R15, P1, R27, R8, RZ ;  /* 0x000000081b0f7210 */ /* 0x020fca0007f3e0ff */
[----:B------:R-:W-:-:S04]  /*7650*/  IMAD.X R21, RZ, RZ, R11, P1 ;  /* 0x000000ffff157224 */ /* 0x000fc800008e060b */
[----:B------:R-:W-:-:S04]  /*7660*/  IMAD.WIDE.U32 R10, R21, R30, RZ ;  /* 0x0000001e150a7225 */ /* 0x000fc800078e00ff */
[----:B------:R-:W-:-:S04]  /*7670*/  IMAD.WIDE.U32 R12, P1, R15, R31, R10 ;  /* 0x0000001f0f0c7225 */ /* 0x000fc8000782000a */
[----:B------:R-:W-:Y:S01]  /*7680*/  IMAD.WIDE.U32 R10, R15, R30, RZ ;  /* 0x0000001e0f0a7225 */ /* 0x000fe200078e00ff */
[----:B------:R-:W-:-:S03]  /*7690*/  MOV R14, R13 ;  /* 0x0000000d000e7202 */ /* 0x000fc60000000f00 */
[----:B------:R-:W-:Y:S01]  /*76a0*/  IMAD.X R15, RZ, RZ, RZ, P1 ;  /* 0x000000ffff0f7224 */ /* 0x000fe200008e06ff */
[----:B------:R-:W-:-:S05]  /*76b0*/  IADD3 RZ, P1, R11, R12, RZ ;  /* 0x0000000c0bff7210 */ /* 0x000fca0007f3e0ff */
[----:B------:R-:W-:-:S08]  /*76c0*/  IMAD.WIDE.U32.X R10, R21, R31, R14, P1 ;  /* 0x0000001f150a7225 */ /* 0x000fd000008e040e */
.L_x_181:
[----:B------:R-:W-:Y:S01]  /*76d0*/  ISETP.NE.AND P1, PT, R2, 0x1, PT ;  /* 0x000000010200780c */ /* 0x000fe20003f25270 */
[----:B------:R-:W-:Y:S01]  /*76e0*/  IMAD.MOV.U32 R13, RZ, RZ, R23 ;  /* 0x000000ffff0d7224 */ /* 0x000fe200078e0017 */
[----:B---3--:R-:W-:Y:S01]  /*76f0*/  SHF.R.U64 R8, R10, R28, R11 ;  /* 0x0000001c0a087219 */ /* 0x008fe2000000120b */
[----:B--2---:R-:W-:Y:S01]  /*7700*/  VIADD R11, R26, 0xffffffff ;  /* 0xffffffff1a0b7836 */ /* 0x004fe20000000000 */
[----:B------:R-:W-:Y:S02]  /*7710*/  SHF.L.U32 R34, R34, R29, RZ ;  /* 0x0000001d22227219 */ /* 0x000fe400000006ff */
[----:B------:R-:W-:Y:S01]  /*7720*/  LOP3.LUT R7, R25, R36, RZ, 0xc0, !PT ;  /* 0x0000002419077212 */ /* 0x000fe200078ec0ff */
[----:B------:R-:W-:-:S04]  /*7730*/  IMAD.MOV R10, RZ, RZ, -R8 ;  /* 0x000000ffff0a7224 */ /* 0x000fc800078e0a08 */
[----:B------:R-:W-:Y:S01]  /*7740*/  IMAD R8, R34, R8, R7 ;  /* 0x0000000822087224 */ /* 0x000fe200078e0207 */
[----:B------:R-:W-:Y:S01]  /*7750*/  LOP3.LUT R7, R20, R11, RZ, 0xc0, !PT ;  /* 0x0000000b14077212 */ /* 0x000fe200078ec0ff */
[----:B------:R-:W-:Y:S02]  /*7760*/  @P1 IMAD R3, R9, R24, R6 ;  /* 0x0000001809031224 */ /* 0x000fe400078e0206 */
[----:B----4-:R-:W-:Y:S02]  /*7770*/  IMAD R6, R10, R32, R27 ;  /* 0x000000200a067224 */ /* 0x010fe400078e021b */
[----:B-1----:R-:W-:Y:S01]  /*7780*/  IMAD R3, R8, R33, R3 ;  /* 0x0000002108037224 */ /* 0x002fe200078e0203 */
[----:B------:R-:W-:Y:S01]  /*7790*/  MOV R8, 0x1 ;  /* 0x0000000100087802 */ /* 0x000fe20000000f00 */
[----:B------:R-:W-:-:S05]  /*77a0*/  IMAD R6, R6, R26, R7 ;  /* 0x0000001a06067224 */ /* 0x000fca00078e0207 */
[----:B------:R-:W-:Y:S02]  /*77b0*/  SEL R20, R6, R3, !P1 ;  /* 0x0000000306147207 */ /* 0x000fe40004800000 */
[----:B------:R-:W-:-:S07]  /*77c0*/  SEL R21, R3, R6, !P1 ;  /* 0x0000000603157207 */ /* 0x000fce0004800000 */
.L_x_179:
[----:B------:R-:W-:-:S08]  /*77d0*/  NOP ;  /* 0x0000000000007918 */ /* 0x000fd00000000000 */
[----:B------:R-:W2:-:S00]  /*77e0*/  USETMAXREG.DEALLOC.CTAPOOL 0x28 ;  /* 0x00000028000079c8 */ /* 0x000e8000080e0500 */
[----:B--2---:R-:W-:-:S13]  /*77f0*/  ISETP.NE.AND P1, PT, R0, 0x1, PT ;  /* 0x000000010000780c */ /* 0x004fda0003f25270 */
[----:B------:R-:W-:Y:S05]  /*7800*/  @!P1 BRA `(.L_x_15) ;  /* 0x0000002000cc9947 */ /* 0x000fea0003800000 */
[----:B------:R-:W-:Y:S05]  /*7810*/  @!P4 BRA `(.L_x_182) ;  /* 0x000000100050c947 */ /* 0x000fea0003800000 */
[----:B------:R-:W-:-:S13]  /*7820*/  ISETP.NE.OR P0, PT, R0, 0x2, P0 ;  /* 0x000000020000780c */ /* 0x000fda0000705670 */
[----:B------:R-:W-:Y:S05]  /*7830*/  @P0 BRA `(.L_x_15) ;  /* 0x0000002000c00947 */ /* 0x000fea0003800000 */
[----:B------:R-:W-:-:S13]  /*7840*/  LOP3.LUT P1, RZ, R8, 0xff, RZ, 0xc0, !PT ;  /* 0x000000ff08ff7812 */ /* 0x000fda000782c0ff */
[----:B------:R-:W-:Y:S05]  /*7850*/  @!P1 BRA `(.L_x_183) ;  /* 0x0000000000189947 */ /* 0x000fea0003800000 */
[----:B------:R-:W-:Y:S01]  /*7860*/  UMOV UR4, 0x400 ;  /* 0x0000040000047882 */ /* 0x000fe20000000000 */
[----:B------:R-:W-:Y:S01]  /*7870*/  IMAD.MOV.U32 R0, RZ, RZ, RZ ;  /* 0x000000ffff007224 */ /* 0x000fe200078e00ff */
[----:B-1----:R-:W-:-:S04]  /*7880*/  ULEA UR4, UR41, UR4, 0x18 ;  /* 0x0000000429047291 */ /* 0x002fc8000f8ec03f */
[----:B------:R-:W-:-:S05]  /*7890*/  SHF.L.U32 R0, R0, 0x1f, RZ ;  /* 0x0000001f00007819 */ /* 0x000fca00000006ff */
[----:B------:R-:W1:Y:S02]  /*78a0*/  SYNCS.PHASECHK.TRANS64.TRYWAIT P0, [UR4+0xb8], R0 ;  /* 0x0000b800ff0075a7 */ /* 0x000e640008000144 */
[----:B-1----:R-:W-:Y:S05]  /*78b0*/  @!P0 BRA `(.L_x_184) ;  /* 0x0000002000fc8947 */ /* 0x002fea0003800000 */
.L_x_183:
[----:B-1----:R-:W-:Y:S01]  /*78c0*/  PRMT R0, RZ, 0x7610, R0 ;  /* 0x00007610ff007816 */ /* 0x002fe20000000000 */
[----:B------:R-:W-:Y:S06]  /*78d0*/  @P3 BRA `(.L_x_185) ;  /* 0x0000000000243947 */ /* 0x000fec0003800000 */
[----:B------:R-:W-:Y:S02]  /*78e0*/  ULDC.64 UR4, c[0x0][0x588] ;  /* 0x0001620000047ab9 */ /* 0x000fe40000000a00 */
[----:B------:R-:W-:-:S04]  /*78f0*/  ISETP.NE.U32.AND P0, PT, RZ, UR4, PT ;  /* 0x00000004ff007c0c */ /* 0x000fc8000bf05070 */
[----:B------:R-:W-:-:S13]  /*7900*/  ISETP.NE.AND.EX P0, PT, RZ, UR5, PT, P0 ;  /* 0x00000005ff007c0c */ /* 0x000fda000bf05300 */
[----:B------:R-:W-:Y:S05]  /*7910*/  @!P0 BRA `(.L_x_186) ;  /* 0x00000000000c8947 */ /* 0x000fea0003800000 */
[----:B------:R1:W5:Y:S01]  /*7920*/  LDG.E R3, desc[UR54][R4.64] ;  /* 0x0000003604037981 */ /* 0x000362000c1e1900 */
[----:B------:R-:W-:Y:S01]  /*7930*/  MOV R0, 0x1 ;  /* 0x0000000100007802 */ /* 0x000fe20000000f00 */
[----:B------:R-:W-:Y:S06]  /*7940*/  BRA `(.L_x_185) ;  /* 0x0000000000087947 */ /* 0x000fec0003800000 */
.L_x_186:
[----:B------:R-:W2:Y:S01]  /*7950*/  LDC R3, c[0x0][0x580] ;  /* 0x00016000ff037b82 */ /* 0x000ea20000000800 */
[----:B------:R-:W-:-:S07]  /*7960*/  IMAD.MOV.U32 R0, RZ, RZ, 0x1 ;  /* 0x00000001ff007424 */ /* 0x000fce00078e00ff */
.L_x_185:
[----:B------:R-:W-:Y:S01]  /*7970*/  UMOV UR4, URZ ;  /* 0x0000003f00047c82 */ /* 0x000fe20008000000 */
[----:B------:R-:W-:Y:S01]  /*7980*/  IMAD.MOV.U32 R8, RZ, RZ, 0x1 ;  /* 0x00000001ff087424 */ /* 0x000fe200078e00ff */
[----:B------:R-:W-:Y:S06]  /*7990*/  @!P1 BRA `(.L_x_187) ;  /* 0x0000000c004c9947 */ /* 0x000fec0003800000 */
[----:B------:R-:W3:Y:S01]  /*79a0*/  LDC R9, c[0x0][0x900] ;  /* 0x00024000ff097b82 */ /* 0x000ee20000000800 */
[----:B-1----:R-:W-:Y:S01]  /*79b0*/  MOV R4, 0xffffffff ;  /* 0xffffffff00047802 */ /* 0x002fe20000000f00 */
[----:B------:R-:W-:Y:S01]  /*79c0*/  IMAD.MOV.U32 R6, RZ, RZ, 0x1 ;  /* 0x00000001ff067424 */ /* 0x000fe200078e00ff */
[----:B------:R-:W-:Y:S01]  /*79d0*/  LOP3.LUT R10, R19, 0x2, RZ, 0xfc, !PT ;  /* 0x00000002130a7812 */ /* 0x000fe200078efcff */
[----:B------:R-:W-:Y:S01]  /*79e0*/  IMAD.MOV.U32 R8, RZ, RZ, 0x1 ;  /* 0x00000001ff087424 */ /* 0x000fe200078e00ff */
[----:B------:R-:W-:Y:S01]  /*79f0*/  ULDC.64 UR14, c[0x0][0x198] ;  /* 0x00006600000e7ab9 */ /* 0x000fe20000000a00 */
[----:B------:R-:W-:Y:S01]  /*7a00*/  UMOV UR4, URZ ;  /* 0x0000003f00047c82 */ /* 0x000fe20008000000 */
[----:B------:R-:W-:Y:S01]  /*7a10*/  ULDC.64 UR22, c[0x0][0x588] ;  /* 0x0001620000167ab9 */ /* 0x000fe20000000a00 */
[----:B------:R-:W1:Y:S01]  /*7a20*/  LDC R11, c[0x0][0x8a8] ;  /* 0x00022a00ff0b7b82 */ /* 0x000e620000000800 */
[----:B------:R-:W-:Y:S01]  /*7a30*/  ULDC.64 UR24, c[0x0][0x590] ;  /* 0x0001640000187ab9 */ /* 0x000fe20000000a00 */
[----:B------:R-:W-:Y:S01]  /*7a40*/  ULDC.64 UR26, c[0x0][0x8f8] ;  /* 0x00023e00001a7ab9 */ /* 0x000fe20000000a00 */
[----:B---3--:R-:W-:-:S02]  /*7a50*/  SHF.L.U32 R4, R4, R9, RZ ;  /* 0x0000000904047219 */ /* 0x008fc400000006ff */
[----:B------:R-:W-:Y:S02]  /*7a60*/  SHF.L.U32 R9, R6, R9, RZ ;  /* 0x0000000906097219 */ /* 0x000fe400000006ff */
[----:B------:R-:W-:Y:S02]  /*7a70*/  LOP3.LUT R12, RZ, R4, RZ, 0x33, !PT ;  /* 0x00000004ff0c7212 */ /* 0x000fe400078e33ff */
[----:B-1----:R-:W-:-:S07]  /*7a80*/  IADD3 R11, R11, -0x1, RZ ;  /* 0xffffffff0b0b7810 */ /* 0x002fce0007ffe0ff */
.L_x_207:
[----:B------:R-:W-:Y:S02]  /*7a90*/  ISETP.NE.U32.AND P0, PT, RZ, UR24, PT ;  /* 0x00000018ff007c0c */ /* 0x000fe4000bf05070 */
[----:B------:R-:W-:Y:S02]  /*7aa0*/  R2UR UR19, R21 ;  /* 0x00000000151372ca */ /* 0x000fe400000e0000 */
[----:B------:R-:W-:Y:S02]  /*7ab0*/  R2UR UR18, R20 ;  /* 0x00000000141272ca */ /* 0x000fe400000e0000 */
[----:B------:R-:W-:-:S09]  /*7ac0*/  ISETP.NE.AND.EX P0, PT, RZ, UR25, PT, P0 ;  /* 0x00000019ff007c0c */ /* 0x000fd2000bf05300 */
[----:B------:R-:W-:Y:S02]  /*7ad0*/  USHF.L.U32 UR19, UR19, 0x7, URZ ;  /* 0x0000000713137899 */ /* 0x000fe4000800063f */
[----:B------:R-:W-:Y:S02]  /*7ae0*/  USHF.L.U32 UR18, UR18, 0x6, URZ ;  /* 0x0000000612127899 */ /* 0x000fe4000800063f */
[----:B------:R-:W-:Y:S10]  /*7af0*/  @!P0 BRA `(.L_x_188) ;  /* 0x00000000002c8947 */ /* 0x000ff40003800000 */
[----:B------:R-:W-:-:S04]  /*7b00*/  ISETP.NE.U32.AND P1, PT, RZ, UR22, PT ;  /* 0x00000016ff007c0c */ /* 0x000fc8000bf25070 */
[----:B------:R-:W-:-:S13]  /*7b10*/  ISETP.NE.AND.EX P1, PT, RZ, UR23, PT, P1 ;  /* 0x00000017ff007c0c */ /* 0x000fda000bf25310 */
[----:B------:R-:W-:Y:S05]  /*7b20*/  @!P1 BRA `(.L_x_189) ;  /* 0x0000000000189947 */ /* 0x000fea0003800000 */
[----:B------:R-:W1:Y:S01]  /*7b30*/  LDC.64 R4, c[0x0][0x588] ;  /* 0x00016200ff047b82 */ /* 0x000e620000000a00 */
[----:B--2--5:R-:W-:-:S04]  /*7b40*/  IMAD R3, R13, UR24, RZ ;  /* 0x000000180d037c24 */ /* 0x024fc8000f8e02ff */
[----:B-1----:R-:W-:-:S05]  /*7b50*/  IMAD.WIDE R4, R3, 0x4, R4 ;  /* 0x0000000403047825 */ /* 0x002fca00078e0204 */
[----:B------:R1:W5:Y:S01]  /*7b60*/  LDG.E R3, desc[UR54][R4.64] ;  /* 0x0000003604037981 */ /* 0x000362000c1e1900 */
[----:B------:R-:W-:Y:S01]  /*7b70*/  IMAD.MOV.U32 R0, RZ, RZ, 0x1 ;  /* 0x00000001ff007424 */ /* 0x000fe200078e00ff */
[----:B------:R-:W-:Y:S06]  /*7b80*/  BRA `(.L_x_188) ;  /* 0x0000000000087947 */ /* 0x000fec0003800000 */
.L_x_189:
[----:B--2--5:R-:W3:Y:S01]  /*7b90*/  LDC R3, c[0x0][0x580] ;  /* 0x00016000ff037b82 */ /* 0x024ee20000000800 */
[----:B------:R-:W-:-:S07]  /*7ba0*/  IMAD.MOV.U32 R0, RZ, RZ, 0x1 ;  /* 0x00000001ff007424 */ /* 0x000fce00078e00ff */
.L_x_188:
[----:B------:R-:W-:Y:S05]  /*7bb0*/  @!P0 BRA `(.L_x_190) ;  /* 0x00000000001c8947 */ /* 0x000fea0003800000 */
[----:B------:R-:W-:-:S13]  /*7bc0*/  LOP3.LUT P2, RZ, R0, 0xff, RZ, 0xc0, !PT ;  /* 0x000000ff00ff7812 */ /* 0x000fda000784c0ff */
[----:B-1----:R-:W1:Y:S02]  /*7bd0*/  @!P2 LDC.64 R4, c[0x0][0x588] ;  /* 0x00016200ff04ab82 */ /* 0x002e640000000a00 */
[----:B-1----:R-:W-:-:S04]  /*7be0*/  @!P2 ISETP.NE.U32.AND P0, PT, R4, RZ, PT ;  /* 0x000000ff0400a20c */ /* 0x002fc80003f05070 */
[----:B------:R-:W-:Y:S02]  /*7bf0*/  @!P2 ISETP.NE.AND.EX P1, PT, R5, RZ, PT, P0 ;  /* 0x000000ff0500a20c */ /* 0x000fe40003f25300 */
[----:B--23-5:R-:W-:Y:S02]  /*7c00*/  @P2 FSETP.EQ.AND P0, PT, R3, RZ, PT ;  /* 0x000000ff0300220b */ /* 0x02cfe40003f02000 */
[----:B------:R-:W-:Y:S01]  /*7c10*/  @!P2 PLOP3.LUT P0, PT, P1, PT, PT, 0x8, 0x0 ;  /* 0x000000000000a81c */ /* 0x000fe20000f0e170 */
[----:B------:R-:W-:-:S12]  /*7c20*/  BRA `(.L_x_191) ;  /* 0x0000000000047947 */ /* 0x000fd80003800000 */
.L_x_190:
[----:B--23-5:R-:W-:-:S13]  /*7c30*/  FSETP.EQ.AND P0, PT, R3, RZ, PT ;  /* 0x000000ff0300720b */ /* 0x02cfda0003f02000 */
.L_x_191:
[----:B------:R-:W-:Y:S02]  /*7c40*/  ISETP.NE.AND P2, PT, R10, 0x3, PT ;  /* 0x000000030a00780c */ /* 0x000fe40003f45270 */
[----:B------:R-:W-:-:S04]  /*7c50*/  ELECT P1, URZ, PT ;  /* 0x00000000003f782f */ /* 0x000fc80003820000 */
[----:B------:R-:W-:-:S07]  /*7c60*/  PLOP3.LUT P0, PT, P1, P0, PT, 0x20, 0x0 ;  /* 0x000000000000781c */ /* 0x000fce0000f00470 */
[----:B------:R-:W-:Y:S06]  /*7c70*/  @!P2 BRA `(.L_x_192) ;  /* 0x000000000004a947 */ /* 0x000fec0003800000 */
[----:B------:R-:W-:Y:S01]  /*7c80*/  BPT.TRAP 0x1 ;  /* 0x000000040000795c */ /* 0x000fe20000300000 */
.L_x_192:
[----:B------:R-:W2:Y:S01]  /*7c90*/  S2UR UR41, SR_CgaCtaId ;  /* 0x00000000002979c3 */ /* 0x000ea20000008800 */
[----:B------:R-:W-:Y:S01]  /*7ca0*/  UMOV UR5, 0x400 ;  /* 0x0000040000057882 */ /* 0x000fe20000000000 */
[----:B-1----:R-:W-:Y:S01]  /*7cb0*/  SHF.L.U32 R4, R8, 0x1f, RZ ;  /* 0x0000001f08047819 */ /* 0x002fe200000006ff */
[----:B--2---:R-:W-:-:S04]  /*7cc0*/  ULEA UR6, UR41, UR5, 0x18 ;  /* 0x0000000529067291 */ /* 0x004fc8000f8ec03f */
[----:B------:R-:W-:-:S09]  /*7cd0*/  ULEA UR5, UR4, UR6, 0x3 ;  /* 0x0000000604057291 */ /* 0x000fd2000f8e183f */
[----:B------:R-:W1:Y:S02]  /*7ce0*/  SYNCS.PHASECHK.TRANS64.TRYWAIT P1, [UR5+0x98], R4 ;  /* 0x00009804ff0075a7 */ /* 0x000e640008020145 */
[----:B-1----:R-:W-:Y:S05]  /*7cf0*/  @!P1 BRA `(.L_x_193) ;  /* 0x0000002000049947 */ /* 0x002fea0003800000 */
.L_x_238:
[----:B------:R-:W-:Y:S04]  /*7d00*/  BSSY B0, `(.L_x_194) ;  /* 0x000000f000007945 */ /* 0x000fe80003800000 */
[----:B------:R-:W-:Y:S05]  /*7d10*/  @!P0 BRA `(.L_x_195) ;  /* 0x0000000000348947 */ /* 0x000fea0003800000 */
[----:B------:R-:W-:Y:S01]  /*7d20*/  ULEA UR16, UR4, UR6, 0xd ;  /* 0x0000000604107291 */ /* 0x000fe2000f8e683f */
[----:B------:R-:W-:Y:S01]  /*7d30*/  R2UR UR20, R13 ;  /* 0x000000000d1472ca */ /* 0x000fe200000e0000 */
[----:B------:R-:W-:Y:S02]  /*7d40*/  UIADD3 UR8, UP0, UR14, 0x3f0, URZ ;  /* 0x000003f00e087890 */ /* 0x000fe4000ff1e03f */
[----:B------:R-:W-:Y:S02]  /*7d50*/  UIADD3 UR17, UR5, 0x80, URZ ;  /* 0x0000008005117890 */ /* 0x000fe4000fffe03f */
[----:B------:R-:W-:Y:S02]  /*7d60*/  UIADD3 UR16, UR16, 0x200, URZ ;  /* 0x0000020010107890 */ /* 0x000fe4000fffe03f */
[----:B------:R-:W-:Y:S01]  /*7d70*/  UIADD3.X UR9, URZ, UR15, URZ, UP0, !UPT ;  /* 0x0000000f3f097290 */ /* 0x000fe200087fe43f */
[----:B------:R-:W-:Y:S01]  /*7d80*/  UMOV UR10, 0x0 ;  /* 0x00000000000a7882 */ /* 0x000fe20000000000 */
[----:B------:R-:W-:-:S07]  /*7d90*/  UMOV UR11, 0x10000000 ;  /* 0x10000000000b7882 */ /* 0x000fce0000000000 */
[----:B------:R2:W-:Y:S02]  /*7da0*/  UTMALDG.3D [UR16], [UR8], desc[UR10] ;  /* 0x00000a10080075b4 */ /* 0x0005e40008011000 */
[----:B--2---:R-:W-:Y:S05]  /*7db0*/  @!P2 BRA `(.L_x_196) ;  /* 0x000000000004a947 */ /* 0x004fea0003800000 */
[----:B------:R-:W-:Y:S01]  /*7dc0*/  BPT.TRAP 0x1 ;  /* 0x000000040000795c */ /* 0x000fe20000300000 */
.L_x_196:
[----:B-1----:R-:W1:Y:S02]  /*7dd0*/  LDC R4, c[0x0][0x800] ;  /* 0x00020000ff047b82 */ /* 0x002e640000000800 */
[----:B-1----:R2:W-:Y:S02]  /*7de0*/  SYNCS.ARRIVE.TRANS64.RED.A0TR RZ, [UR5+0x80], R4 ;  /* 0x00008004ffff79a7 */ /* 0x0025e40008300405 */
.L_x_195:
[----:B------:R-:W-:Y:S05]  /*7df0*/  BSYNC B0 ;  /* 0x0000000000007941 */ /* 0x000fea0003800000 */
.L_x_194:
[----:B------:R-:W-:Y:S05]  /*7e00*/  @!P2 BRA `(.L_x_197) ;  /* 0x000000000004a947 */ /* 0x000fea0003800000 */
[----:B------:R-:W-:Y:S01]  /*7e10*/  BPT.TRAP 0x1 ;  /* 0x000000040000795c */ /* 0x000fe20000300000 */
.L_x_197:
[----:B------:R-:W-:Y:S02]  /*7e20*/  UIADD3 UR5, UR5, 0x80, URZ ;  /* 0x0000008005057890 */ /* 0x000fe4000fffe03f */
[----:B------:R-:W-:Y:S02]  /*7e30*/  UIADD3 UR4, UR4, 0x1, URZ ;  /* 0x0000000104047890 */ /* 0x000fe4000fffe03f */
[----:B------:R-:W-:Y:S02]  /*7e40*/  UPRMT UR5, UR41, 0x654, UR5 ;  /* 0x0000065429057896 */ /* 0x000fe40008000005 */
[----:B------:R-:W-:-:S04]  /*7e50*/  UISETP.NE.AND UP0, UPT, UR4, 0x3, UPT ;  /* 0x000000030400788c */ /* 0x000fc8000bf05270 */
[----:B------:R-:W-:-:S03]  /*7e60*/  USEL UR7, URZ, 0x1, UP0 ;  /* 0x000000013f077887 */ /* 0x000fc60008000000 */
[----:B------:R-:W-:Y:S01]  /*7e70*/  SYNCS.ARRIVE.TRANS64.RED.A1T0 RZ, [UR5], RZ ;  /* 0x000000ffffff79a7 */ /* 0x000fe20008100405 */
[----:B------:R-:W-:Y:S02]  /*7e80*/  USEL UR5, UR4, URZ, UP0 ;  /* 0x0000003f04057287 */ /* 0x000fe40008000000 */
[----:B------:R-:W-:Y:S01]  /*7e90*/  LOP3.LUT R8, R8, UR7, RZ, 0x3c, !PT ;  /* 0x0000000708087c12 */ /* 0x000fe2000f8e3cff */
[----:B------:R-:W-:Y:S09]  /*7ea0*/  @!P2 BRA `(.L_x_198) ;  /* 0x000000000004a947 */ /* 0x000ff20003800000 */
[----:B------:R-:W-:Y:S01]  /*7eb0*/  BPT.TRAP 0x1 ;  /* 0x000000040000795c */ /* 0x000fe20000300000 */
.L_x_198:
[----:B------:R-:W-:Y:S01]  /*7ec0*/  ULEA UR4, UR5, UR6, 0x3 ;  /* 0x0000000605047291 */ /* 0x000fe2000f8e183f */
[----:B-12---:R-:W-:-:S08]  /*7ed0*/  SHF.L.U32 R4, R8, 0x1f, RZ ;  /* 0x0000001f08047819 */ /* 0x006fd000000006ff */
[----:B------:R-:W1:Y:S02]  /*7ee0*/  SYNCS.PHASECHK.TRANS64.TRYWAIT P1, [UR4+0x98], R4 ;  /* 0x00009804ff0075a7 */ /* 0x000e640008020144 */
[----:B-1----:R-:W-:Y:S05]  /*7ef0*/  @!P1 BRA `(.L_x_199) ;  /* 0x0000001c009c9947 */ /* 0x002fea0003800000 */
.L_x_239:
[----:B------:R-:W-:Y:S04]  /*7f00*/  BSSY B0, `(.L_x_200) ;  /* 0x0000011000007945 */ /* 0x000fe80003800000 */
[----:B------:R-:W-:Y:S05]  /*7f10*/  @!P0 BRA `(.L_x_201) ;  /* 0x00000000003c8947 */ /* 0x000fea0003800000 */
[----:B------:R-:W-:Y:S01]  /*7f20*/  ULEA UR8, UR5, UR6, 0xd ;  /* 0x0000000605087291 */ /* 0x000fe2000f8e683f */
[----:B------:R-:W-:Y:S01]  /*7f30*/  R2UR UR12, R13 ;  /* 0x000000000d0c72ca */ /* 0x000fe200000e0000 */
[----:B------:R-:W-:Y:S02]  /*7f40*/  UIADD3 UR16, UP0, UR14, 0x3f0, URZ ;  /* 0x000003f00e107890 */ /* 0x000fe4000ff1e03f */
[----:B------:R-:W-:Y:S02]  /*7f50*/  UIADD3 UR10, UR18, 0x20, URZ ;  /* 0x00000020120a7890 */ /* 0x000fe4000fffe03f */
[----:B------:R-:W-:Y:S02]  /*7f60*/  UIADD3 UR9, UR4, 0x80, URZ ;  /* 0x0000008004097890 */ /* 0x000fe4000fffe03f */
[----:B------:R-:W-:Y:S02]  /*7f70*/  UIADD3 UR8, UR8, 0x200, URZ ;  /* 0x0000020008087890 */ /* 0x000fe4000fffe03f */
[----:B------:R-:W-:Y:S01]  /*7f80*/  UIADD3.X UR17, URZ, UR15, URZ, UP0, !UPT ;  /* 0x0000000f3f117290 */ /* 0x000fe200087fe43f */
[----:B------:R-:W-:Y:S01]  /*7f90*/  UMOV UR20, 0x0 ;  /* 0x0000000000147882 */ /* 0x000fe20000000000 */
[----:B------:R-:W-:Y:S01]  /*7fa0*/  UMOV UR21, 0x10000000 ;  /* 0x1000000000157882 */ /* 0x000fe20000000000 */
[----:B------:R-:W-:-:S06]  /*7fb0*/  UMOV UR11, UR19 ;  /* 0x00000013000b7c82 */ /* 0x000fcc0008000000 */
[----:B------:R2:W-:Y:S02]  /*7fc0*/  UTMALDG.3D [UR8], [UR16], desc[UR20] ;  /* 0x00001408100075b4 */ /* 0x0005e40008011000 */
[----:B--2---:R-:W-:Y:S05]  /*7fd0*/  @!P2 BRA `(.L_x_202) ;  /* 0x000000000004a947 */ /* 0x004fea0003800000 */
[----:B------:R-:W-:Y:S01]  /*7fe0*/  BPT.TRAP 0x1 ;  /* 0x000000040000795c */ /* 0x000fe20000300000 */
.L_x_202:
[----:B-1----:R-:W1:Y:S02]  /*7ff0*/  LDC R4, c[0x0][0x800] ;  /* 0x00020000ff047b82 */ /* 0x002e640000000800 */
[----:B-1----:R2:W-:Y:S02]  /*8000*/  SYNCS.ARRIVE.TRANS64.RED.A0TR RZ, [UR4+0x80], R4 ;  /* 0x00008004ffff79a7 */ /* 0x0025e40008300404 */
.L_x_201:
[----:B------:R-:W-:Y:S05]  /*8010*/  BSYNC B0 ;  /* 0x0000000000007941 */ /* 0x000fea0003800000 */
.L_x_200:
[----:B------:R-:W-:Y:S05]  /*8020*/  @!P2 BRA `(.L_x_203) ;  /* 0x000000000004a947 */ /* 0x000fea0003800000 */
[----:B------:R-:W-:Y:S01]  /*8030*/  BPT.TRAP 0x1 ;  /* 0x000000040000795c */ /* 0x000fe20000300000 */
.L_x_203:
[----:B------:R-:W-:Y:S01]  /*8040*/  UIADD3 UR4, UR4, 0x80, URZ ;  /* 0x0000008004047890 */ /* 0x000fe2000fffe03f */
[----:B------:R-:W-:Y:S01]  /*8050*/  IADD3 R16, P0, R16, UR36, RZ ;  /* 0x0000002410107c10 */ /* 0x000fe2000ff1e0ff */
[----:B------:R-:W-:Y:S01]  /*8060*/  IMAD.MOV.U32 R20, RZ, RZ, -0x1 ;  /* 0xffffffffff147424 */ /* 0x000fe200078e00ff */
[----:B-12---:R-:W-:Y:S01]  /*8070*/  PRMT R4, RZ, 0x7610, R4 ;  /* 0x00007610ff047816 */ /* 0x006fe20000000004 */
[----:B------:R-:W-:Y:S01]  /*8080*/  UPRMT UR4, UR41, 0x654, UR4 ;  /* 0x0000065429047896 */ /* 0x000fe20008000004 */
[----:B------:R-:W-:Y:S01]  /*8090*/  IADD3.X R17, R17, UR42, RZ, P0, !PT ;  /* 0x0000002a11117c10 */ /* 0x000fe200087fe4ff */
[----:B------:R-:W-:Y:S01]  /*80a0*/  IMAD.MOV.U32 R13, RZ, RZ, -0x1 ;  /* 0xffffffffff0d7424 */ /* 0x000fe200078e00ff */
[----:B------:R-:W-:Y:S02]  /*80b0*/  ISETP.GE.U32.AND P0, PT, R16, UR26, PT ;  /* 0x0000001a10007c0c */ /* 0x000fe4000bf06070 */
[----:B------:R-:W-:Y:S02]  /*80c0*/  MOV R21, 0xffffffff ;  /* 0xffffffff00157802 */ /* 0x000fe40000000f00 */
[----:B------:R-:W-:-:S02]  /*80d0*/  ISETP.GE.U32.AND.EX P0, PT, R17, UR27, PT, P0 ;  /* 0x0000001b11007c0c */ /* 0x000fc4000bf06100 */
[----:B------:R-:W-:Y:S01]  /*80e0*/  SYNCS.ARRIVE.TRANS64.RED.A1T0 RZ, [UR4], RZ ;  /* 0x000000ffffff79a7 */ /* 0x000fe20008100404 */
[----:B------:R-:W-:-:S04]  /*80f0*/  UIADD3 UR4, UR5, 0x1, URZ ;  /* 0x0000000105047890 */ /* 0x000fc8000fffe03f */
[----:B------:R-:W-:-:S04]  /*8100*/  UISETP.NE.AND UP0, UPT, UR4, 0x3, UPT ;  /* 0x000000030400788c */ /* 0x000fc8000bf05270 */
[----:B------:R-:W-:Y:S02]  /*8110*/  USEL UR5, URZ, 0x1, UP0 ;  /* 0x000000013f057887 */ /* 0x000fe40008000000 */
[----:B------:R-:W-:-:S04]  /*8120*/  USEL UR4, UR4, URZ, UP0 ;  /* 0x0000003f04047287 */ /* 0x000fc80008000000 */
[----:B------:R-:W-:Y:S01]  /*8130*/  LOP3.LUT R8, R8, UR5, RZ, 0x3c, !PT ;  /* 0x0000000508087c12 */ /* 0x000fe2000f8e3cff */
[----:B------:R-:W-:Y:S07]  /*8140*/  @P0 BRA `(.L_x_204) ;  /* 0x0000000400580947 */ /* 0x000fee0003800000 */
[----:B------:R-:W1:Y:S01]  /*8150*/  S2R R13, SR_CTAID.X ;  /* 0x00000000000d7919 */ /* 0x000e620000002500 */
[----:B------:R-:W2:Y:S01]  /*8160*/  LDC.64 R14, c[0x0][0x8d0] ;  /* 0x00023400ff0e7b82 */ /* 0x000ea20000000a00 */
[----:B------:R-:W-:Y:S01]  /*8170*/  ULDC UR5, c[0x0][0x150] ;  /* 0x0000540000057ab9 */ /* 0x000fe20000000800 */
[----:B------:R-:W-:Y:S01]  /*8180*/  IMAD.MOV.U32 R22, RZ, RZ, R17 ;  /* 0x000000ffff167224 */ /* 0x000fe200078e0011 */
[----:B------:R-:W3:Y:S05]  /*8190*/  S2R R20, SR_CTAID.Y ;  /* 0x0000000000147919 */ /* 0x000eea0000002600 */
[----:B------:R-:W4:Y:S08]  /*81a0*/  LDC R6, c[0x0][0x144] ;  /* 0x00005100ff067b82 */ /* 0x000f300000000800 */
[----:B------:R-:W4:Y:S01]  /*81b0*/  LDC R21, c[0x0][0x8d8] ;  /* 0x00023600ff157b82 */ /* 0x000f220000000800 */
[----:B--2---:R-:W-:-:S04]  /*81c0*/  ISETP.NE.U32.AND P0, PT, R14, RZ, PT ;  /* 0x000000ff0e00720c */ /* 0x004fc80003f05070 */
[----:B------:R-:W-:Y:S02]  /*81d0*/  ISETP.NE.AND.EX P0, PT, R15, RZ, PT, P0 ;  /* 0x000000ff0f00720c */ /* 0x000fe40003f05300 */
[----:B-1----:R-:W-:Y:S02]  /*81e0*/  I2FP.F32.U32 R4, R13 ;  /* 0x0000000d00047245 */ /* 0x002fe40000201000 */
[----:B---3--:R-:W-:-:S03]  /*81f0*/  I2FP.F32.U32 R18, R20 ;  /* 0x0000001400127245 */ /* 0x008fc60000201000 */
[----:B------:R-:W-:-:S06]  /*8200*/  FMUL R4, R4, UR5 ;  /* 0x0000000504047c20 */ /* 0x000fcc0008400000 */
[----:B------:R-:W1:Y:S02]  /*8210*/  F2I.U32.TRUNC.NTZ R4, R4 ;  /* 0x0000000400047305 */ /* 0x000e64000020f000 */
[----:B-1----:R-:W-:-:S05]  /*8220*/  IADD3 R5, -R4, RZ, RZ ;  /* 0x000000ff04057210 */ /* 0x002fca0007ffe1ff */
[----:B----4-:R-:W-:Y:S02]  /*8230*/  IMAD R13, R6, R5, R13 ;  /* 0x00000005060d7224 */ /* 0x010fe400078e020d */
[----:B------:R-:W-:Y:S01]  /*8240*/  IMAD.MOV.U32 R6, RZ, RZ, R16 ;  /* 0x000000ffff067224 */ /* 0x000fe200078e0010 */
[----:B------:R-:W-:Y:S06]  /*8250*/  @!P0 BRA `(.L_x_205) ;  /* 0x0000000000308947 */ /* 0x000fec0003800000 */
[----:B------:R-:W1:Y:S02]  /*8260*/  LDC R5, c[0x0][0x8dc] ;  /* 0x00023700ff057b82 */ /* 0x000e640000000800 */
[----:B-1----:R-:W-:-:S04]  /*8270*/  IADD3 R5, P0, R16, R5, RZ ;  /* 0x0000000510057210 */ /* 0x002fc80007f1e0ff */
[----:B------:R-:W-:-:S05]  /*8280*/  IADD3.X R23, RZ, R17, RZ, P0, !PT ;  /* 0x00000011ff177210 */ /* 0x000fca00007fe4ff */
[----:B------:R-:W-:-:S04]  /*8290*/  IMAD.WIDE.U32 R6, R23, R14, RZ ;  /* 0x0000000e17067225 */ /* 0x000fc800078e00ff */
[----:B------:R-:W-:-:S04]  /*82a0*/  IMAD.WIDE.U32 R6, P0, R5, R15, R6 ;  /* 0x0000000f05067225 */ /* 0x000fc80007800006 */
[----:B------:R-:W-:-:S04]  /*82b0*/  IMAD.WIDE.U32 R4, R5, R14, RZ ;  /* 0x0000000e05047225 */ /* 0x000fc800078e00ff */
[----:B------:R-:W-:Y:S01]  /*82c0*/  IMAD.MOV.U32 R4, RZ, RZ, R7 ;  /* 0x000000ffff047224 */ /* 0x000fe200078e0007 */
[----:B------:R-:W-:Y:S01]  /*82d0*/  IADD3 RZ, P1, R5, R6, RZ ;  /* 0x0000000605ff7210 */ /* 0x000fe20007f3e0ff */
[----:B------:R-:W-:-:S04]  /*82e0*/  IMAD.X R5, RZ, RZ, RZ, P0 ;  /* 0x000000ffff057224 */ /* 0x000fc800000e06ff */
[----:B------:R-:W-:-:S04]  /*82f0*/  IMAD.WIDE.U32.X R4, R23, R15, R4, P1 ;  /* 0x0000000f17047225 */ /* 0x000fc800008e0404 */
[----:B------:R-:W-:Y:S01]  /*8300*/  IMAD.MOV.U32 R22, RZ, RZ, R5 ;  /* 0x000000ffff167224 */ /* 0x000fe200078e0005 */
[----:B------:R-:W-:-:S07]  /*8310*/  MOV R6, R4 ;  /* 0x0000000400067202 */ /* 0x000fce0000000f00 */
.L_x_205:
[----:B------:R-:W-:Y:S01]  /*8320*/  ULDC UR5, c[0x0][0x154] ;  /* 0x0000550000057ab9 */ /* 0x000fe20000000800 */
[----:B------:R-:W1:Y:S01]  /*8330*/  LDC R7, c[0x0][0x148] ;  /* 0x00005200ff077b82 */ /* 0x000e620000000800 */
[----:B------:R-:W-:Y:S01]  /*8340*/  FMUL R14, R18, UR5 ;  /* 0x00000005120e7c20 */ /* 0x000fe20008400000 */
[----:B------:R-:W-:Y:S02]  /*8350*/  ISETP.NE.AND P2, PT, R2, 0x1, PT ;  /* 0x000000010200780c */ /* 0x000fe40003f45270 */
[-CC-:B------:R-:W-:Y:S02]  /*8360*/  SHF.R.U64 R18, R6, R21.reuse, R22.reuse ;  /* 0x0000001506127219 */ /* 0x180fe40000001216 */
[----:B------:R-:W-:Y:S01]  /*8370*/  SHF.R.U32.HI R21, RZ, R21, R22 ;  /* 0x00000015ff157219 */ /* 0x000fe20000011616 */
[----:B------:R-:W2:Y:S01]  /*8380*/  F2I.U32.TRUNC.NTZ R14, R14 ;  /* 0x0000000e000e7305 */ /* 0x000ea2000020f000 */
[----:B------:R-:W3:Y:S01]  /*8390*/  LDC.64 R4, c[0x0][0x8c8] ;  /* 0x00023200ff047b82 */ /* 0x000ee20000000a00 */
[----:B------:R-:W-:-:S05]  /*83a0*/  IADD3 R23, P0, RZ, -R18, RZ ;  /* 0x80000012ff177210 */ /* 0x000fca0007f1e0ff */
[----:B------:R-:W-:Y:S02]  /*83b0*/  IMAD.X R21, RZ, RZ, ~R21, P0 ;  /* 0x000000ffff157224 */ /* 0x000fe400000e0e15 */
[----:B------:R-:W4:Y:S01]  /*83c0*/  LDC R22, c[0x0][0x8c0] ;  /* 0x00023000ff167b82 */ /* 0x000f220000000800 */
[----:B--2---:R-:W-:-:S07]  /*83d0*/  IADD3 R15, -R14, RZ, RZ ;  /* 0x000000ff0e0f7210 */ /* 0x004fce0007ffe1ff */
[----:B------:R-:W2:Y:S01]  /*83e0*/  LDC R27, c[0x0][0x900] ;  /* 0x00024000ff1b7b82 */ /* 0x000ea20000000800 */
[----:B-1----:R-:W-:-:S07]  /*83f0*/  @P2 IMAD R13, R7, R15, R20 ;  /* 0x0000000f070d2224 */ /* 0x002fce00078e0214 */
[----:B------:R-:W1:Y:S01]  /*8400*/  LDC.64 R14, c[0x0][0x8e8] ;  /* 0x00023a00ff0e7b82 */ /* 0x000e620000000a00 */
[----:B---3--:R-:W-:-:S04]  /*8410*/  IMAD R6, R21, R4, RZ ;  /* 0x0000000415067224 */ /* 0x008fc800078e02ff */
[C---:B------:R-:W-:Y:S02]  /*8420*/  IMAD R7, R23.reuse, R5, R6 ;  /* 0x0000000517077224 */ /* 0x040fe400078e0206 */
[----:B------:R-:W-:Y:S01]  /*8430*/  IMAD.WIDE.U32 R4, R23, R4, R16 ;  /* 0x0000000417047225 */ /* 0x000fe200078e0010 */
[----:B------:R-:W3:Y:S03]  /*8440*/  LDC R6, c[0x0][0x8b0] ;  /* 0x00022c00ff067b82 */ /* 0x000ee60000000800 */
[----:B------:R-:W-:-:S05]  /*8450*/  IMAD.IADD R5, R5, 0x1, R7 ;  /* 0x0000000105057824 */ /* 0x000fca00078e0207 */
[-CC-:B----4-:R-:W-:Y:S01]  /*8460*/  SHF.R.U64 R26, R4, R22.reuse, R5.reuse ;  /* 0x00000016041a7219 */ /* 0x190fe20000001205 */
[----:B------:R-:W4:Y:S01]  /*8470*/  LDC R25, c[0x0][0x8f0] ;  /* 0x00023c00ff197b82 */ /* 0x000f220000000800 */
[----:B------:R-:W-:Y:S02]  /*8480*/  SHF.R.U32.HI R5, RZ, R22, R5 ;  /* 0x00000016ff057219 */ /* 0x000fe40000011605 */
[----:B-1----:R-:W-:-:S05]  /*8490*/  ISETP.NE.U32.AND P0, PT, R14, RZ, PT ;  /* 0x000000ff0e00720c */ /* 0x002fca0003f05070 */
[----:B------:R-:W1:Y:S01]  /*84a0*/  LDC R24, c[0x0][0x8e0] ;  /* 0x00023800ff187b82 */ /* 0x000e620000000800 */
[----:B------:R-:W-:Y:S02]  /*84b0*/  ISETP.NE.AND.EX P0, PT, R15, RZ, PT, P0 ;  /* 0x000000ff0f00720c */ /* 0x000fe40003f05300 */
[----:B---3--:R-:W-:-:S05]  /*84c0*/  SHF.R.U64 R23, R26, R6, R5 ;  /* 0x000000061a177219 */ /* 0x008fca0000001205 */
[----:B------:R-:W3:Y:S01]  /*84d0*/  LDC R22, c[0x0][0x8b8] ;  /* 0x00022e00ff167b82 */ /* 0x000ee20000000800 */
[----:B------:R-:W-:-:S04]  /*84e0*/  SHF.R.U32.HI R4, RZ, R6, R5 ;  /* 0x00000006ff047219 */ /* 0x000fc80000011605 */
[-CC-:B--2---:R-:W-:Y:S02]  /*84f0*/  SHF.R.U64 R21, R23, R27.reuse, R4.reuse ;  /* 0x0000001b17157219 */ /* 0x184fe40000001204 */
[----:B------:R-:W-:Y:S01]  /*8500*/  SHF.R.U32.HI R27, RZ, R27, R4 ;  /* 0x0000001bff1b7219 */ /* 0x000fe20000011604 */
[----:B------:R-:W2:Y:S02]  /*8510*/  LDC R20, c[0x0][0x8a8] ;  /* 0x00022a00ff147b82 */ /* 0x000ea40000000800 */
[----:B------:R-:W-:Y:S01]  /*8520*/  IMAD.MOV.U32 R4, RZ, RZ, R21 ;  /* 0x000000ffff047224 */ /* 0x000fe200078e0015 */
[----:B------:R-:W-:Y:S01]  /*8530*/  MOV R5, R27 ;  /* 0x0000001b00057202 */ /* 0x000fe20000000f00 */
[----:B----4-:R-:W-:Y:S06]  /*8540*/  @!P0 BRA `(.L_x_206) ;  /* 0x0000000000288947 */ /* 0x010fec0003800000 */
[----:B------:R-:W4:Y:S02]  /*8550*/  LDC R4, c[0x0][0x8f4] ;  /* 0x00023d00ff047b82 */ /* 0x000f240000000800 */
[----:B----4-:R-:W-:-:S05]  /*8560*/  IADD3 R5, P0, R21, R4, RZ ;  /* 0x0000000415057210 */ /* 0x010fca0007f1e0ff */
[----:B------:R-:W-:-:S04]  /*8570*/  IMAD.X R27, RZ, RZ, R27, P0 ;  /* 0x000000ffff1b7224 */ /* 0x000fc800000e061b */
[----:B------:R-:W-:-:S04]  /*8580*/  IMAD.WIDE.U32 R6, R27, R14, RZ ;  /* 0x0000000e1b067225 */ /* 0x000fc800078e00ff */
[----:B------:R-:W-:-:S04]  /*8590*/  IMAD.WIDE.U32 R6, P0, R5, R15, R6 ;  /* 0x0000000f05067225 */ /* 0x000fc80007800006 */
[----:B------:R-:W-:Y:S01]  /*85a0*/  IMAD.WIDE.U32 R4, R5, R14, RZ ;  /* 0x0000000e05047225 */ /* 0x000fe200078e00ff */
[----:B------:R-:W-:-:S04]  /*85b0*/  MOV R4, R7 ;  /* 0x0000000700047202 */ /* 0x000fc80000000f00 */
[----:B------:R-:W-:Y:S01]  /*85c0*/  IADD3 RZ, P1, R5, R6, RZ ;  /* 0x0000000605ff7210 */ /* 0x000fe20007f3e0ff */
[----:B------:R-:W-:-:S04]  /*85d0*/  IMAD.X R5, RZ, RZ, RZ, P0 ;  /* 0x000000ffff057224 */ /* 0x000fc800000e06ff */
[----:B------:R-:W-:-:S08]  /*85e0*/  IMAD.WIDE.U32.X R4, R27, R15, R4, P1 ;  /* 0x0000000f1b047225 */ /* 0x000fd000008e0404 */
.L_x_206:
[----:B------:R-:W-:Y:S02]  /*85f0*/  SHF.R.U64 R25, R4, R25, R5 ;  /* 0x0000001904197219 */ /* 0x000fe40000001205 */
[----:B------:R-:W-:Y:S02]  /*8600*/  LOP3.LUT R4, R23, R12, RZ, 0xc0, !PT ;  /* 0x0000000c17047212 */ /* 0x000fe400078ec0ff */
[----:B------:R-:W-:Y:S01]  /*8610*/  LOP3.LUT R6, R26, R11, RZ, 0xc0, !PT ;  /* 0x0000000b1a067212 */ /* 0x000fe200078ec0ff */
[----:B------:R-:W-:Y:S02]  /*8620*/  IMAD.MOV R5, RZ, RZ, -R25 ;  /* 0x000000ffff057224 */ /* 0x000fe400078e0a19 */
[----:B------:R-:W-:Y:S02]  /*8630*/  IMAD R4, R9, R25, R4 ;  /* 0x0000001909047224 */ /* 0x000fe400078e0204 */
[----:B-1----:R-:W-:Y:S02]  /*8640*/  IMAD R21, R5, R24, R21 ;  /* 0x0000001805157224 */ /* 0x002fe400078e0215 */
[----:B---3--:R-:W-:-:S02]  /*8650*/  IMAD R13, R4, R22, R13 ;  /* 0x00000016040d7224 */ /* 0x008fc400078e020d */
[----:B--2---:R-:W-:Y:S02]  /*8660*/  IMAD R6, R21, R20, R6 ;  /* 0x0000001415067224 */ /* 0x004fe400078e0206 */
[----:B------:R-:W-:-:S03]  /*8670*/  IMAD.MOV.U32 R4, RZ, RZ, 0x1 ;  /* 0x00000001ff047424 */ /* 0x000fc600078e00ff */
[----:B------:R-:W-:Y:S02]  /*8680*/  SEL R20, R6, R13, !P2 ;  /* 0x0000000d06147207 */ /* 0x000fe40005000000 */
[----:B------:R-:W-:Y:S02]  /*8690*/  SEL R21, R13, R6, !P2 ;  /* 0x000000060d157207 */ /* 0x000fe40005000000 */
[----:B------:R-:W-:-:S07]  /*86a0*/  MOV R13, R18 ;  /* 0x00000012000d7202 */ /* 0x000fce0000000f00 */
.L_x_204:
[----:B------:R-:W-:-:S13]  /*86b0*/  LOP3.LUT P0, RZ, R4, 0xff, RZ, 0xc0, !PT ;  /* 0x000000ff04ff7812 */ /* 0x000fda000780c0ff */
[----:B------:R-:W-:Y:S05]  /*86c0*/  @P0 BRA `(.L_x_207) ;  /* 0xfffffff000f00947 */ /* 0x000fea000383ffff */
.L_x_187:
[----:B------:R-:W-:-:S13]  /*86d0*/  ELECT P0, URZ, PT ;  /* 0x00000000003f782f */ /* 0x000fda0003800000 */
[----:B------:R-:W-:Y:S05]  /*86e0*/  @!P0 BRA `(.L_x_15) ;  /* 0x0000001400148947 */ /* 0x000fea0003800000 */
[----:B------:R-:W-:-:S04]  /*86f0*/  LOP3.LUT R19, R19, 0x2, RZ, 0xfc, !PT ;  /* 0x0000000213137812 */ /* 0x000fc800078efcff */
[----:B------:R-:W-:-:S13]  /*8700*/  ISETP.NE.AND P1, PT, R19, 0x3, PT ;  /* 0x000000031300780c */ /* 0x000fda0003f25270 */
[----:B------:R-:W-:Y:S05]  /*8710*/  @!P1 BRA `(.L_x_208) ;  /* 0x0000000000049947 */ /* 0x000fea0003800000 */
[----:B------:R-:W-:Y:S01]  /*8720*/  BPT.TRAP 0x1 ;  /* 0x000000040000795c */ /* 0x000fe20000300000 */
.L_x_208:
[----:B------:R-:W-:Y:S01]  /*8730*/  IMAD.U32 R7, RZ, RZ, UR41 ;  /* 0x00000029ff077e24 */ /* 0x000fe2000f8e00ff */
[----:B------:R-:W-:Y:S01]  /*8740*/  MOV R0, 0x400 ;  /* 0x0000040000007802 */ /* 0x000fe20000000f00 */
[----:B------:R-:W-:-:S03]  /*8750*/  IMAD.U32 R2, RZ, RZ, UR4 ;  /* 0x00000004ff027e24 */ /* 0x000fc6000f8e00ff */
[----:B------:R-:W-:Y:S02]  /*8760*/  LEA R7, R7, R0, 0x18 ;  /* 0x0000000007077211 */ /* 0x000fe400078ec0ff */
[----:B------:R-:W-:Y:S02]  /*8770*/  SHF.L.U32 R0, R8, 0x1f, RZ ;  /* 0x0000001f08007819 */ /* 0x000fe400000006ff */
[----:B--2--5:R-:W-:-:S04]  /*8780*/  LEA R3, R2, R7, 0x3 ;  /* 0x0000000702037211 */ /* 0x024fc800078e18ff */
[----:B------:R-:W2:Y:S02]  /*8790*/  SYNCS.PHASECHK.TRANS64.TRYWAIT P0, [R3+URZ+0x98], R0 ;  /* 0x00009800030075a7 */ /* 0x000ea4000800017f */
[----:B--2---:R-:W-:Y:S05]  /*87a0*/  @!P0 BRA `(.L_x_209) ;  /* 0x0000001400888947 */ /* 0x004fea0003800000 */
.L_x_240:
[----:B------:R-:W-:Y:S05]  /*87b0*/  @!P1 BRA `(.L_x_210) ;  /* 0x0000000000049947 */ /* 0x000fea0003800000 */
[----:B------:R-:W-:Y:S01]  /*87c0*/  BPT.TRAP 0x1 ;  /* 0x000000040000795c */ /* 0x000fe20000300000 */
.L_x_210:
[----:B------:R-:W-:-:S04]  /*87d0*/  UIADD3 UR5, UR4, 0x1, URZ ;  /* 0x0000000104057890 */ /* 0x000fc8000fffe03f */
[----:B------:R-:W-:Y:S02]  /*87e0*/  UISETP.NE.AND UP0, UPT, UR5, 0x3, UPT ;  /* 0x000000030500788c */ /* 0x000fe4000bf05270 */
[----:B------:R-:W-:Y:S02]  /*87f0*/  IMAD.U32 R2, RZ, RZ, UR5 ;  /* 0x00000005ff027e24 */ /* 0x000fe4000f8e00ff */
[----:B------:R-:W-:Y:S02]  /*8800*/  USEL UR5, URZ, 0x1, UP0 ;  /* 0x000000013f057887 */ /* 0x000fe40008000000 */
[----:B------:R-:W-:-:S04]  /*8810*/  PLOP3.LUT P0, PT, PT, PT, UP0, 0x80, 0x0 ;  /* 0x000000000000781c */ /* 0x000fc80003f0f008 */
[----:B------:R-:W-:Y:S02]  /*8820*/  SEL R2, R2, RZ, P0 ;  /* 0x000000ff02027207 */ /* 0x000fe40000000000 */
[----:B--2---:R-:W-:-:S03]  /*8830*/  LOP3.LUT R3, R8, UR5, RZ, 0x3c, !PT ;  /* 0x0000000508037c12 */ /* 0x004fc6000f8e3cff */
[----:B-1----:R-:W-:Y:S01]  /*8840*/  IMAD R5, R2, 0x8, R7 ;  /* 0x0000000802057824 */ /* 0x002fe200078e0207 */
[----:B------:R-:W-:-:S04]  /*8850*/  SHF.L.U32 R0, R3, 0x1f, RZ ;  /* 0x0000001f03007819 */ /* 0x000fc800000006ff */
[----:B------:R-:W1:Y:S02]  /*8860*/  SYNCS.PHASECHK.TRANS64.TRYWAIT P0, [R5+URZ+0x98], R0 ;  /* 0x00009800050075a7 */ /* 0x000e64000800017f */
[----:B-1----:R-:W-:Y:S05]  /*8870*/  @!P0 BRA `(.L_x_211) ;  /* 0x0000001400688947 */ /* 0x002fea0003800000 */
.L_x_241:
[----:B------:R-:W-:Y:S05]  /*8880*/  @!P1 BRA `(.L_x_212) ;  /* 0x0000000000049947 */ /* 0x000fea0003800000 */
[----:B------:R-:W-:Y:S01]  /*8890*/  BPT.TRAP 0x1 ;  /* 0x000000040000795c */ /* 0x000fe20000300000 */
.L_x_212:
[----:B-1----:R-:W-:-:S04]  /*88a0*/  IADD3 R0, R2, 0x1, RZ ;  /* 0x0000000102007810 */ /* 0x002fc80007ffe0ff */
[----:B------:R-:W-:-:S04]  /*88b0*/  ISETP.NE.AND P0, PT, R0, 0x3, PT ;  /* 0x000000030000780c */ /* 0x000fc80003f05270 */
[----:B------:R-:W-:Y:S02]  /*88c0*/  SEL R2, RZ, 0x1, P0 ;  /* 0x00000001ff027807 */ /* 0x000fe40000000000 */
[----:B------:R-:W-:Y:S02]  /*88d0*/  SEL R0, R0, RZ, P0 ;  /* 0x000000ff00007207 */ /* 0x000fe40000000000 */
[----:B------:R-:W-:-:S03]  /*88e0*/  LOP3.LUT R2, R3, R2, RZ, 0x3c, !PT ;  /* 0x0000000203027212 */ /* 0x000fc600078e3cff */
[----:B------:R-:W-:Y:S01]  /*88f0*/  IMAD R3, R0, 0x8, R7 ;  /* 0x0000000800037824 */ /* 0x000fe200078e0207 */
[----:B------:R-:W-:-:S07]  /*8900*/  SHF.L.U32 R0, R2, 0x1f, RZ ;  /* 0x0000001f02007819 */ /* 0x000fce00000006ff */
.L_x_213:
[----:B-1----:R1:W2:Y:S02]  /*8910*/  SYNCS.PHASECHK.TRANS64.TRYWAIT P0, [R3+URZ+0x98], R0 ;  /* 0x00009800030075a7 */ /* 0x0022a4000800017f */
[----:B--2---:R-:W-:Y:S05]  /*8920*/  @!P0 NANOSLEEP.SYNCS 0x989680 ;  /* 0x009896800000895d */ /* 0x004fea0003900000 */
[----:B------:R-:W2:Y:S02]  /*8930*/  @!P0 SYNCS.PHASECHK.TRANS64 P0, [R3+URZ+0x98], R0 ;  /* 0x00009800030085a7 */ /* 0x000ea4000800007f */
[----:B--2---:R-:W-:Y:S05]  /*8940*/  @P0 BRA `(.L_x_15) ;  /* 0x00000010007c0947 */ /* 0x004fea0003800000 */
[----:B------:R-:W-:Y:S05]  /*8950*/  BRA `(.L_x_213) ;  /* 0xfffffffc00ec7947 */ /* 0x000fea000383ffff */
.L_x_182:
[----:B------:R-:W-:Y:S01]  /*8960*/  LOP3.LUT P0, RZ, R8, 0xff, RZ, 0xc0, !PT ;  /* 0x000000ff08ff7812 */ /* 0x000fe2000780c0ff */
[----:B------:R-:W-:Y:S01]  /*8970*/  IMAD.MOV.U32 R10, RZ, RZ, 0x1 ;  /* 0x00000001ff0a7424 */ /* 0x000fe200078e00ff */
[----:B------:R-:W-:-:S11]  /*8980*/  MOV R9, RZ ;  /* 0x000000ff00097202 */ /* 0x000fd60000000f00 */
[----:B------:R-:W-:Y:S05]  /*8990*/  @!P0 BRA `(.L_x_214) ;  /* 0x0000000c00248947 */ /* 0x000fea0003800000 */
[----:B------:R-:W2:Y:S01]  /*89a0*/  LDC R0, c[0x0][0x28c] ;  /* 0x0000a300ff007b82 */ /* 0x000ea20000000800 */
[----:B------:R-:W-:Y:S01]  /*89b0*/  ULDC UR7, c[0x0][0x900] ;  /* 0x0002400000077ab9 */ /* 0x000fe20000000800 */
[----:B------:R-:W-:Y:S01]  /*89c0*/  UMOV UR8, 0xffffffff ;  /* 0xffffffff00087882 */ /* 0x000fe20000000000 */
[----:B------:R-:W-:Y:S01]  /*89d0*/  BSSY B0, `(.L_x_214) ;  /* 0x00000c5000007945 */ /* 0x000fe20003800000 */
[----:B-1----:R-:W-:Y:S01]  /*89e0*/  USHF.L.U32 UR4, UR41, 0x5, URZ ;  /* 0x0000000529047899 */ /* 0x002fe2000800063f */
[----:B------:R-:W-:Y:S01]  /*89f0*/  LOP3.LUT R11, R22, 0x2, RZ, 0xfc, !PT ;  /* 0x00000002160b7812 */ /* 0x000fe200078efcff */
[----:B------:R-:W-:Y:S01]  /*8a00*/  USHF.L.U32 UR5, UR41, 0xb, URZ ;  /* 0x0000000b29057899 */ /* 0x000fe2000800063f */
[----:B------:R-:W-:Y:S01]  /*8a10*/  MOV R10, 0x1 ;  /* 0x00000001000a7802 */ /* 0x000fe20000000f00 */
[----:B------:R-:W-:Y:S01]  /*8a20*/  USHF.L.U32 UR8, UR8, UR7, URZ ;  /* 0x0000000708087299 */ /* 0x000fe2000800063f */
[----:B------:R-:W-:Y:S01]  /*8a30*/  IMAD.MOV.U32 R9, RZ, RZ, RZ ;  /* 0x000000ffff097224 */ /* 0x000fe200078e00ff */
[----:B------:R-:W-:Y:S01]  /*8a40*/  ULDC UR6, c[0x0][0x8a8] ;  /* 0x00022a0000067ab9 */ /* 0x000fe20000000800 */
[----:B------:R-:W-:Y:S01]  /*8a50*/  UMOV UR9, 0x1 ;  /* 0x0000000100097882 */ /* 0x000fe20000000000 */
[----:B------:R-:W-:-:S02]  /*8a60*/  ULOP3.LUT UR4, UR4, 0x20, URZ, 0xc0, !UPT ;  /* 0x0000002004047892 */ /* 0x000fc4000f8ec03f */
[----:B------:R-:W-:Y:S02]  /*8a70*/  ULOP3.LUT UR5, UR5, 0x800, URZ, 0xc0, !UPT ;  /* 0x0000080005057892 */ /* 0x000fe4000f8ec03f */
[----:B------:R-:W-:Y:S02]  /*8a80*/  UIADD3 UR17, UR6, -0x1, URZ ;  /* 0xffffffff06117890 */ /* 0x000fe4000fffe03f */
[----:B------:R-:W-:Y:S02]  /*8a90*/  USHF.L.U32 UR19, UR9, UR7, URZ ;  /* 0x0000000709137299 */ /* 0x000fe4000800063f */
[----:B------:R-:W-:Y:S01]  /*8aa0*/  ULOP3.LUT UR18, URZ, UR8, URZ, 0x33, !UPT ;  /* 0x000000083f127292 */ /* 0x000fe2000f8e333f */
[----:B------:R-:W-:Y:S01]  /*8ab0*/  ULDC.64 UR22, c[0x0][0x198] ;  /* 0x0000660000167ab9 */ /* 0x000fe20000000a00 */
[----:B--2---:R-:W-:-:S05]  /*8ac0*/  VIADD R0, R0, 0x3f ;  /* 0x0000003f00007836 */ /* 0x004fca0000000000 */
[----:B------:R-:W-:-:S04]  /*8ad0*/  SHF.R.S32.HI R3, RZ, 0x1f, R0 ;  /* 0x0000001fff037819 */ /* 0x000fc80000011400 */
[----:B------:R-:W-:Y:S01]  /*8ae0*/  LEA.HI R3, R3, R0, RZ, 0x6 ;  /* 0x0000000003037211 */ /* 0x000fe200078f30ff */
[----:B------:R-:W-:-:S03]  /*8af0*/  IMAD.MOV.U32 R0, RZ, RZ, 0x1 ;  /* 0x00000001ff007424 */ /* 0x000fc600078e00ff */
[--C-:B------:R-:W-:Y:S02]  /*8b00*/  SHF.R.S32.HI R8, RZ, 0x6, R3.reuse ;  /* 0x00000006ff087819 */ /* 0x100fe40000011403 */
[----:B------:R-:W-:-:S03]  /*8b10*/  PRMT R3, R0, 0x7610, R3 ;  /* 0x0000761000037816 */ /* 0x000fc60000000003 */
[----:B------:R-:W-:-:S07]  /*8b20*/  VIADD R0, R8, 0x1 ;  /* 0x0000000108007836 */ /* 0x000fce0000000000 */
.L_x_225:
[----:B------:R-:W-:-:S03]  /*8b30*/  UMOV UR6, 0xffffffff ;  /* 0xffffffff00067882 */ /* 0x000fc60000000000 */
[----:B------:R-:W-:Y:S05]  /*8b40*/  BRA.DIV UR6, `(.L_x_215) ;  /* 0x0000001206c87947 */ /* 0x000fea000b800000 */
[----:B------:R-:W-:-:S13]  /*8b50*/  ELECT P6, URZ, PT ;  /* 0x00000000003f782f */ /* 0x000fda00038c0000 */
.L_x_244:
[----:B------:R-:W1:Y:S01]  /*8b60*/  LDC R4, c[0x0][0x28c] ;  /* 0x0000a300ff047b82 */ /* 0x000e620000000800 */
[----:B------:R-:W-:Y:S01]  /*8b70*/  BSSY B1, `(.L_x_216) ;  /* 0x0000038000017945 */ /* 0x000fe20003800000 */
[----:B-1----:R-:W-:-:S13]  /*8b80*/  ISETP.LT.OR P6, PT, R4, 0x1, !P6 ;  /* 0x000000010400780c */ /* 0x002fda00077c1670 */
[----:B------:R-:W-:Y:S05]  /*8b90*/  @P6 BRA `(.L_x_217) ;  /* 0x0000000000d46947 */ /* 0x000fea0003800000 */
[----:B------:R-:W-:Y:S01]  /*8ba0*/  LEA R20, R20, UR4, 0x6 ;  /* 0x0000000414147c11 */ /* 0x000fe2000f8e30ff */
[----:B------:R-:W-:Y:S01]  /*8bb0*/  IMAD.MOV.U32 R19, RZ, RZ, RZ ;  /* 0x000000ffff137224 */ /* 0x000fe200078e00ff */
[----:B------:R-:W-:Y:S01]  /*8bc0*/  SHF.L.U32 R21, R21, 0x7, RZ ;  /* 0x0000000715157819 */ /* 0x000fe200000006ff */
[----:B------:R-:W-:Y:S01]  /*8bd0*/  IMAD.MOV.U32 R4, RZ, RZ, R0 ;  /* 0x000000ffff047224 */ /* 0x000fe200078e0000 */
[----:B------:R-:W-:Y:S01]  /*8be0*/  MOV R5, R10 ;  /* 0x0000000a00057202 */ /* 0x000fe20000000f00 */
[----:B------:R-:W-:-:S07]  /*8bf0*/  IMAD.MOV.U32 R6, RZ, RZ, R9 ;  /* 0x000000ffff067224 */ /* 0x000fce00078e0009 */
.L_x_220:
[----:B------:R-:W1:Y:S01]  /*8c00*/  S2R R12, SR_CgaCtaId ;  /* 0x00000000000c7919 */ /* 0x000e620000008800 */
[----:B------:R-:W-:Y:S02]  /*8c10*/  MOV R7, 0x400 ;  /* 0x0000040000077802 */ /* 0x000fe40000000f00 */
[----:B------:R-:W-:Y:S02]  /*8c20*/  LOP3.LUT P1, RZ, R18, 0x7f, RZ, 0xc0, !PT ;  /* 0x0000007f12ff7812 */ /* 0x000fe4000782c0ff */
[----:B-1----:R-:W-:Y:S02]  /*8c30*/  LEA R15, R12, R7, 0x18 ;  /* 0x000000070c0f7211 */ /* 0x002fe400078ec0ff */
[----:B------:R-:W-:-:S09]  /*8c40*/  SHF.L.U32 R7, R5, 0x1f, RZ ;  /* 0x0000001f05077819 */ /* 0x000fd200000006ff */
[----:B------:R-:W1:Y:S01]  /*8c50*/  @!P1 LDC R12, c[0x0][0x500] ;  /* 0x00014000ff0c9b82 */ /* 0x000e620000000800 */
[----:B------:R-:W-:-:S04]  /*8c60*/  IMAD R14, R6, 0x8, R15 ;  /* 0x00000008060e7824 */ /* 0x000fc800078e020f */
[----:B------:R-:W2:Y:S02]  /*8c70*/  SYNCS.PHASECHK.TRANS64.TRYWAIT P0, [R14+URZ+0x40], R7 ;  /* 0x000040070e0075a7 */ /* 0x000ea4000800017f */
[----:B--2---:R-:W-:Y:S05]  /*8c80*/  @!P0 BRA `(.L_x_218) ;  /* 0x0000001000988947 */ /* 0x004fea0003800000 */
.L_x_245:
[----:B--2---:R-:W-:Y:S01]  /*8c90*/  PRMT R7, R11, 0x9910, RZ ;  /* 0x000099100b077816 */ /* 0x004fe200000000ff */
[----:B-1----:R1:W-:Y:S03]  /*8ca0*/  @!P1 SYNCS.ARRIVE.TRANS64 RZ, [R14+URZ], R12 ;  /* 0x0000000c0eff99a7 */ /* 0x0023e6000800003f */
[----:B------:R-:W-:-:S13]  /*8cb0*/  ISETP.NE.AND P0, PT, R7, 0x2, PT ;  /* 0x000000020700780c */ /* 0x000fda0003f05270 */
[----:B-1----:R-:W-:Y:S05]  /*8cc0*/  @P0 BRA `(.L_x_219) ;  /* 0x0000000000040947 */ /* 0x002fea0003800000 */
[----:B------:R-:W-:Y:S01]  /*8cd0*/  BPT.TRAP 0x1 ;  /* 0x000000040000795c */ /* 0x000fe20000300000 */
.L_x_219:
[C---:B------:R-:W-:Y:S01]  /*8ce0*/  LEA R7, R6.reuse, UR5, 0xc ;  /* 0x0000000506077c11 */ /* 0x040fe2000f8e60ff */
[----:B------:R-:W-:Y:S01]  /*8cf0*/  UIADD3 UR6, UP0, UR22, 0xf0, URZ ;  /* 0x000000f016067890 */ /* 0x000fe2000ff1e03f */
[----:B------:R-:W-:Y:S01]  /*8d00*/  LEA R12, R6, R15, 0xe ;  /* 0x0000000f060c7211 */ /* 0x000fe200078e70ff */
[----:B------:R-:W-:Y:S01]  /*8d10*/  UIADD3 UR24, UP1, UR22, 0x1f0, URZ ;  /* 0x000001f016187890 */ /* 0x000fe2000ff3e03f */
[----:B------:R-:W-:Y:S01]  /*8d20*/  R2UR UR9, R14 ;  /* 0x000000000e0972ca */ /* 0x000fe200000e0000 */
[----:B------:R-:W-:Y:S01]  /*8d30*/  IMAD R7, R7, 0x2, R15 ;  /* 0x0000000207077824 */ /* 0x000fe200078e020f */
[----:B------:R-:W-:Y:S01]  /*8d40*/  R2UR UR7, R12 ;  /* 0x000000000c0772ca */ /* 0x000fe200000e0000 */
[----:B------:R-:W-:Y:S01]  /*8d50*/  VIADD R6, R6, 0x1 ;  /* 0x0000000106067836 */ /* 0x000fe20000000000 */
[----:B------:R-:W-:Y:S01]  /*8d60*/  R2UR UR11, R21 ;  /* 0x00000000150b72ca */ /* 0x000fe200000e0000 */
[----:B------:R-:W-:Y:S01]  /*8d70*/  UIADD3.X UR25, URZ, UR23, URZ, UP1, !UPT ;  /* 0x000000173f197290 */ /* 0x000fe20008ffe43f */
[----:B------:R-:W-:Y:S01]  /*8d80*/  R2UR UR8, R7 ;  /* 0x00000000070872ca */ /* 0x000fe200000e0000 */
[----:B------:R-:W-:Y:S01]  /*8d90*/  UMOV UR14, 0x0 ;  /* 0x00000000000e7882 */ /* 0x000fe20000000000 */
[----:B------:R-:W-:Y:S01]  /*8da0*/  R2UR UR10, R19 ;  /* 0x00000000130a72ca */ /* 0x000fe200000e0000 */
[----:B------:R-:W-:Y:S01]  /*8db0*/  UMOV UR15, 0x10000000 ;  /* 0x10000000000f7882 */ /* 0x000fe20000000000 */
[----:B------:R-:W-:Y:S01]  /*8dc0*/  R2UR UR12, R13 ;  /* 0x000000000d0c72ca */ /* 0x000fe200000e0000 */
[----:B------:R-:W-:Y:S01]  /*8dd0*/  UMOV UR21, 0x30000 ;  /* 0x0003000000157882 */ /* 0x000fe20000000000 */
[----:B------:R-:W-:Y:S01]  /*8de0*/  IADD3 R4, R4, -0x1, RZ ;  /* 0xffffffff04047810 */ /* 0x000fe20007ffe0ff */
[----:B------:R-:W-:Y:S01]  /*8df0*/  VIADD R19, R19, 0x40 ;  /* 0x0000004013137836 */ /* 0x000fe20000000000 */
[----:B------:R-:W-:Y:S01]  /*8e00*/  R2UR UR20, R20 ;  /* 0x00000000141472ca */ /* 0x000fe200000e0000 */
[----:B------:R-:W-:Y:S01]  /*8e10*/  UIADD3 UR13, UR7, 0x6400, URZ ;  /* 0x00006400070d7890 */ /* 0x000fe2000fffe03f */
[----:B------:R-:W-:Y:S01]  /*8e20*/  ISETP.GT.AND P1, PT, R4, 0x1, PT ;  /* 0x000000010400780c */ /* 0x000fe20003f24270 */
[----:B------:R-:W-:Y:S01]  /*8e30*/  UIADD3.X UR7, URZ, UR23, URZ, UP0, !UPT ;  /* 0x000000173f077290 */ /* 0x000fe200087fe43f */
[----:B------:R-:W-:Y:S01]  /*8e40*/  ISETP.NE.AND P0, PT, R6, 0x8, PT ;  /* 0x000000080600780c */ /* 0x000fe20003f05270 */
[----:B------:R-:W-:-:S03]  /*8e50*/  UIADD3 UR16, UR8, 0x26400, URZ ;  /* 0x0002640008107890 */ /* 0x000fc6000fffe03f */
[----:B------:R-:W-:Y:S01]  /*8e60*/  UMOV UR8, UR13 ;  /* 0x0000000d00087c82 */ /* 0x000fe20008000000 */
[----:B------:R-:W-:Y:S02]  /*8e70*/  SEL R12, RZ, 0x1, P0 ;  /* 0x00000001ff0c7807 */ /* 0x000fe40000000000 */
[----:B------:R-:W-:Y:S01]  /*8e80*/  SEL R6, R6, RZ, P0 ;  /* 0x000000ff06067207 */ /* 0x000fe20000000000 */
[----:B------:R1:W-:Y:S01]  /*8e90*/  UTMALDG.3D [UR8], [UR6], desc[UR14] ;  /* 0x00000e08060075b4 */ /* 0x0003e20008011000 */
[----:B------:R-:W-:Y:S01]  /*8ea0*/  LOP3.LUT R5, R5, R12, RZ, 0x3c, !PT ;  /* 0x0000000c05057212 */ /* 0x000fe200078e3cff */
[----:B-1----:R-:W-:Y:S01]  /*8eb0*/  UMOV UR8, UR16 ;  /* 0x0000001000087c82 */ /* 0x002fe20008000000 */
[----:B------:R-:W-:Y:S02]  /*8ec0*/  UMOV UR11, UR20 ;  /* 0x00000014000b7c82 */ /* 0x000fe40008000000 */
[----:B------:R1:W-:Y:S02]  /*8ed0*/  UTMALDG.3D.MULTICAST [UR8], [UR24], UR21, desc[UR14] ;  /* 0x00000e08180073b4 */ /* 0x0003e40008011815 */
[----:B-1----:R-:W-:Y:S05]  /*8ee0*/  @P1 BRA `(.L_x_220) ;  /* 0xfffffffc00441947 */ /* 0x002fea000383ffff */
.L_x_217:
[----:B------:R-:W-:Y:S05]  /*8ef0*/  BSYNC B1 ;  /* 0x0000000000017941 */ /* 0x000fea0003800000 */
.L_x_216:
[----:B------:R-:W-:Y:S01]  /*8f00*/  LOP3.LUT P1, RZ, R3, 0xff, RZ, 0xc0, !PT ;  /* 0x000000ff03ff7812 */ /* 0x000fe2000782c0ff */
[----:B------:R-:W-:Y:S01]  /*8f10*/  IMAD.IADD R9, R8, 0x1, R9 ;  /* 0x0000000108097824 */ /* 0x000fe200078e0209 */
[----:B------:R-:W-:Y:S01]  /*8f20*/  IADD3 R16, P2, R16, UR36, RZ ;  /* 0x0000002410107c10 */ /* 0x000fe2000ff5e0ff */
[----:B------:R-:W-:Y:S01]  /*8f30*/  ULDC.64 UR6, c[0x0][0x8f8] ;  /* 0x00023e0000067ab9 */ /* 0x000fe20000000a00 */
[----:B------:R-:W-:Y:S01]  /*8f40*/  BSSY B1, `(.L_x_221) ;  /* 0x000006b000017945 */ /* 0x000fe20003800000 */
[----:B------:R-:W-:Y:S01]  /*8f50*/  MOV R21, 0xffffffff ;  /* 0xffffffff00157802 */ /* 0x000fe20000000f00 */
[----:B------:R-:W-:Y:S01]  /*8f60*/  IMAD.MOV.U32 R20, RZ, RZ, -0x1 ;  /* 0xffffffffff147424 */ /* 0x000fe200078e00ff */
[----:B------:R-:W-:Y:S01]  /*8f70*/  SHF.R.U32.HI R3, RZ, 0x3, R9 ;  /* 0x00000003ff037819 */ /* 0x000fe20000011609 */
[----:B------:R-:W-:Y:S01]  /*8f80*/  IMAD.MOV.U32 R13, RZ, RZ, -0x1 ;  /* 0xffffffffff0d7424 */ /* 0x000fe200078e00ff */
[----:B------:R-:W-:Y:S02]  /*8f90*/  ISETP.GT.U32.AND P0, PT, R9, 0x7, PT ;  /* 0x000000070900780c */ /* 0x000fe40003f04070 */
[----:B------:R-:W-:-:S02]  /*8fa0*/  LOP3.LUT R3, R3, 0x1, RZ, 0xc0, !PT ;  /* 0x0000000103037812 */ /* 0x000fc400078ec0ff */
[----:B------:R-:W1:Y:S01]  /*8fb0*/  @P1 S2R R5, SR_CgaCtaId ;  /* 0x0000000000051919 */ /* 0x000e620000008800 */
[----:B------:R-:W-:Y:S02]  /*8fc0*/  @P1 MOV R4, 0x400 ;  /* 0x0000040000041802 */ /* 0x000fe40000000f00 */
[----:B------:R-:W-:Y:S02]  /*8fd0*/  ISETP.LT.U32.AND P0, PT, R8, 0x8, P0 ;  /* 0x000000080800780c */ /* 0x000fe40000701070 */
[----:B------:R-:W-:Y:S02]  /*8fe0*/  IADD3.X R17, R17, UR42, RZ, P2, !PT ;  /* 0x0000002a11117c10 */ /* 0x000fe400097fe4ff */
[----:B------:R-:W-:Y:S02]  /*8ff0*/  ISETP.GE.U32.AND P2, PT, R16, UR6, PT ;  /* 0x0000000610007c0c */ /* 0x000fe4000bf46070 */
[----:B------:R-:W-:Y:S02]  /*9000*/  LOP3.LUT R9, R9, 0x7, RZ, 0xc0, !PT ;  /* 0x0000000709097812 */ /* 0x000fe400078ec0ff */
[----:B-1----:R-:W-:-:S04]  /*9010*/  @P1 LEA R4, R5, R4, 0x18 ;  /* 0x0000000405041211 */ /* 0x002fc800078ec0ff */
[----:B------:R1:W-:Y:S01]  /*9020*/  @P1 SYNCS.ARRIVE.TRANS64.A1T0 RZ, [R4+URZ+0xb8], RZ ;  /* 0x0000b8ff04ff19a7 */ /* 0x0003e2000810003f */
[----:B------:R-:W-:Y:S02]  /*9030*/  ISETP.NE.U32.AND P1, PT, R3, 0x1, PT ;  /* 0x000000010300780c */ /* 0x000fe40003f25070 */
[----:B------:R-:W-:Y:S02]  /*9040*/  SEL R3, RZ, 0x1, !P0 ;  /* 0x00000001ff037807 */ /* 0x000fe40004000000 */
[----:B------:R-:W-:Y:S02]  /*9050*/  ISETP.GE.U32.AND.EX P0, PT, R17, UR7, PT, P2 ;  /* 0x0000000711007c0c */ /* 0x000fe4000bf06120 */
[----:B------:R-:W-:-:S04]  /*9060*/  ISETP.GT.U32.AND P1, PT, R8, 0x7, !P1 ;  /* 0x000000070800780c */ /* 0x000fc80004f24070 */
[----:B-1----:R-:W-:-:S04]  /*9070*/  SEL R4, RZ, 0x1, !P1 ;  /* 0x00000001ff047807 */ /* 0x002fc80004800000 */
[--C-:B------:R-:W-:Y:S02]  /*9080*/  LOP3.LUT R10, R4, R10, R3.reuse, 0x96, !PT ;  /* 0x0000000a040a7212 */ /* 0x100fe400078e9603 */
[----:B------:R-:W-:Y:S02]  /*9090*/  PRMT R4, RZ, 0x7610, R4 ;  /* 0x00007610ff047816 */ /* 0x000fe40000000004 */
[----:B------:R-:W-:Y:S01]  /*90a0*/  PRMT R3, RZ, 0x7610, R3 ;  /* 0x00007610ff037816 */ /* 0x000fe20000000003 */
[----:B------:R-:W-:Y:S06]  /*90b0*/  @P0 BRA `(.L_x_222) ;  /* 0x00000004004c0947 */ /* 0x000fec0003800000 */
[----:B------:R-:W1:Y:S01]  /*90c0*/  S2R R14, SR_CTAID.X ;  /* 0x00000000000e7919 */ /* 0x000e620000002500 */
[----:B------:R-:W-:Y:S01]  /*90d0*/  ULDC.64 UR6, c[0x0][0x8d0] ;  /* 0x0002340000067ab9 */ /* 0x000fe20000000a00 */
[----:B------:R-:W2:Y:S01]  /*90e0*/  LDC R15, c[0x0][0x144] ;  /* 0x00005100ff0f7b82 */ /* 0x000ea20000000800 */
[----:B------:R-:W-:Y:S01]  /*90f0*/  ISETP.NE.U32.AND P0, PT, RZ, UR6, PT ;  /* 0x00000006ff007c0c */ /* 0x000fe2000bf05070 */
[----:B------:R-:W3:Y:S01]  /*9100*/  S2R R12, SR_CTAID.Y ;  /* 0x00000000000c7919 */ /* 0x000ee20000002600 */
[----:B------:R-:W-:Y:S01]  /*9110*/  ULDC UR8, c[0x0][0x150] ;  /* 0x0000540000087ab9 */ /* 0x000fe20000000800 */
[----:B------:R-:W-:Y:S01]  /*9120*/  ULDC UR9, c[0x0][0x8d8] ;  /* 0x0002360000097ab9 */ /* 0x000fe20000000800 */
[----:B------:R-:W-:Y:S02]  /*9130*/  ISETP.NE.AND.EX P0, PT, RZ, UR7, PT, P0 ;  /* 0x00000007ff007c0c */ /* 0x000fe4000bf05300 */
[----:B------:R-:W-:Y:S02]  /*9140*/  MOV R4, R16 ;  /* 0x0000001000047202 */ /* 0x000fe40000000f00 */
[----:B-1----:R-:W-:-:S05]  /*9150*/  I2FP.F32.U32 R5, R14 ;  /* 0x0000000e00057245 */ /* 0x002fca0000201000 */
[----:B------:R-:W-:Y:S01]  /*9160*/  FMUL R19, R5, UR8 ;  /* 0x0000000805137c20 */ /* 0x000fe20008400000 */
[----:B------:R-:W-:-:S03]  /*9170*/  IMAD.MOV.U32 R5, RZ, RZ, R17 ;  /* 0x000000ffff057224 */ /* 0x000fc600078e0011 */
[----:B---3--:R-:W-:Y:S05]  /*9180*/  @!P0 BRA `(.L_x_223) ;  /* 0x0000000000288947 */ /* 0x008fea0003800000 */
[----:B------:R-:W-:Y:S02]  /*9190*/  ULDC UR8, c[0x0][0x8dc] ;  /* 0x0002370000087ab9 */ /* 0x000fe40000000800 */
[----:B------:R-:W-:-:S05]  /*91a0*/  IADD3 R5, P0, R16, UR8, RZ ;  /* 0x0000000810057c10 */ /* 0x000fca000ff1e0ff */
[----:B------:R-:W-:-:S04]  /*91b0*/  IMAD.X R13, RZ, RZ, R17, P0 ;  /* 0x000000ffff0d7224 */ /* 0x000fc800000e0611 */
[----:B------:R-:W-:-:S04]  /*91c0*/  IMAD.WIDE.U32 R6, R13, UR6, RZ ;  /* 0x000000060d067c25 */ /* 0x000fc8000f8e00ff */
[----:B------:R-:W-:-:S04]  /*91d0*/  IMAD.WIDE.U32 R6, P0, R5, UR7, R6 ;  /* 0x0000000705067c25 */ /* 0x000fc8000f800006 */
[----:B------:R-:W-:-:S04]  /*91e0*/  IMAD.WIDE.U32 R4, R5, UR6, RZ ;  /* 0x0000000605047c25 */ /* 0x000fc8000f8e00ff */
[----:B------:R-:W-:Y:S01]  /*91f0*/  IMAD.MOV.U32 R4, RZ, RZ, R7 ;  /* 0x000000ffff047224 */ /* 0x000fe200078e0007 */
[----:B------:R-:W-:Y:S02]  /*9200*/  IADD3 RZ, P1, R5, R6, RZ ;  /* 0x0000000605ff7210 */ /* 0x000fe40007f3e0ff */
[----:B------:R-:W-:-:S03]  /*9210*/  IADD3.X R5, RZ, RZ, RZ, P0, !PT ;  /* 0x000000ffff057210 */ /* 0x000fc600007fe4ff */
[----:B------:R-:W-:-:S08]  /*9220*/  IMAD.WIDE.U32.X R4, R13, UR7, R4, P1 ;  /* 0x000000070d047c25 */ /* 0x000fd000088e0404 */
.L_x_223:
[--C-:B------:R-:W-:Y:S01]  /*9230*/  SHF.R.U64 R13, R4, UR9, R5.reuse ;  /* 0x00000009040d7c19 */ /* 0x100fe20008001205 */
[----:B------:R-:W1:Y:S01]  /*9240*/  F2I.U32.TRUNC.NTZ R19, R19 ;  /* 0x0000001300137305 */ /* 0x000e62000020f000 */
[----:B------:R-:W-:Y:S01]  /*9250*/  SHF.R.U32.HI R4, RZ, UR9, R5 ;  /* 0x00000009ff047c19 */ /* 0x000fe20008011605 */
[----:B------:R-:W-:Y:S01]  /*9260*/  ULDC.64 UR6, c[0x0][0x8c8] ;  /* 0x0002320000067ab9 */ /* 0x000fe20000000a00 */
[----:B------:R-:W-:Y:S01]  /*9270*/  IADD3 R7, P0, RZ, -R13, RZ ;  /* 0x8000000dff077210 */ /* 0x000fe20007f1e0ff */
[----:B------:R-:W-:Y:S01]  /*9280*/  ULDC.64 UR8, c[0x0][0x8e8] ;  /* 0x00023a0000087ab9 */ /* 0x000fe20000000a00 */
[----:B------:R-:W3:Y:S03]  /*9290*/  LDC R21, c[0x0][0x148] ;  /* 0x00005200ff157b82 */ /* 0x000ee60000000800 */
[----:B------:R-:W-:Y:S01]  /*92a0*/  IMAD.X R4, RZ, RZ, ~R4, P0 ;  /* 0x000000ffff047224 */ /* 0x000fe200000e0e04 */
[----:B------:R-:W-:-:S03]  /*92b0*/  ISETP.NE.U32.AND P0, PT, RZ, UR8, PT ;  /* 0x00000008ff007c0c */ /* 0x000fc6000bf05070 */
[----:B------:R-:W-:Y:S01]  /*92c0*/  IMAD R6, R4, UR6, RZ ;  /* 0x0000000604067c24 */ /* 0x000fe2000f8e02ff */
[----:B------:R-:W-:Y:S01]  /*92d0*/  ISETP.NE.AND.EX P0, PT, RZ, UR9, PT, P0 ;  /* 0x00000009ff007c0c */ /* 0x000fe2000bf05300 */
[----:B------:R-:W-:Y:S01]  /*92e0*/  IMAD.WIDE.U32 R4, R7, UR6, R16 ;  /* 0x0000000607047c25 */ /* 0x000fe2000f8e0010 */
[----:B------:R-:W-:-:S03]  /*92f0*/  ULDC UR6, c[0x0][0x8c0] ;  /* 0x0002300000067ab9 */ /* 0x000fc60000000800 */
[----:B------:R-:W-:Y:S01]  /*9300*/  IMAD R7, R7, UR7, R6 ;  /* 0x0000000707077c24 */ /* 0x000fe2000f8e0206 */
[----:B-1----:R-:W-:Y:S01]  /*9310*/  IADD3 R6, -R19, RZ, RZ ;  /* 0x000000ff13067210 */ /* 0x002fe20007ffe1ff */
[----:B------:R-:W-:Y:S02]  /*9320*/  ULDC UR7, c[0x0][0x154] ;  /* 0x0000550000077ab9 */ /* 0x000fe40000000800 */
[----:B------:R-:W-:Y:S02]  /*9330*/  IMAD.IADD R5, R5, 0x1, R7 ;  /* 0x0000000105057824 */ /* 0x000fe400078e0207 */
[----:B--2---:R-:W-:Y:S01]  /*9340*/  IMAD R14, R15, R6, R14 ;  /* 0x000000060f0e7224 */ /* 0x004fe200078e020e */
[----:B------:R-:W-:Y:S02]  /*9350*/  I2FP.F32.U32 R6, R12 ;  /* 0x0000000c00067245 */ /* 0x000fe40000201000 */
[--C-:B------:R-:W-:Y:S02]  /*9360*/  SHF.R.U64 R15, R4, UR6, R5.reuse ;  /* 0x00000006040f7c19 */ /* 0x100fe40008001205 */
[----:B------:R-:W-:Y:S01]  /*9370*/  SHF.R.U32.HI R4, RZ, UR6, R5 ;  /* 0x00000006ff047c19 */ /* 0x000fe20008011605 */
[----:B------:R-:W-:Y:S01]  /*9380*/  FMUL R6, R6, UR7 ;  /* 0x0000000706067c20 */ /* 0x000fe20008400000 */
[----:B------:R-:W-:-:S02]  /*9390*/  ULDC UR6, c[0x0][0x8b0] ;  /* 0x00022c0000067ab9 */ /* 0x000fc40000000800 */
[--C-:B------:R-:W-:Y:S01]  /*93a0*/  SHF.R.U64 R20, R15, UR6, R4.reuse ;  /* 0x000000060f147c19 */ /* 0x100fe20008001204 */
[----:B------:R1:W2:Y:S01]  /*93b0*/  F2I.U32.TRUNC.NTZ R24, R6 ;  /* 0x0000000600187305 */ /* 0x0002a2000020f000 */
[----:B------:R-:W-:Y:S01]  /*93c0*/  SHF.R.U32.HI R5, RZ, UR6, R4 ;  /* 0x00000006ff057c19 */ /* 0x000fe20008011604 */
[----:B------:R-:W-:-:S03]  /*93d0*/  ULDC UR6, c[0x0][0x900] ;  /* 0x0002400000067ab9 */ /* 0x000fc60000000800 */
[--C-:B------:R-:W-:Y:S02]  /*93e0*/  SHF.R.U64 R19, R20, UR6, R5.reuse ;  /* 0x0000000614137c19 */ /* 0x100fe40008001205 */
[----:B------:R-:W-:-:S03]  /*93f0*/  SHF.R.U32.HI R23, RZ, UR6, R5 ;  /* 0x00000006ff177c19 */ /* 0x000fc60008011605 */
[----:B------:R-:W-:Y:S01]  /*9400*/  IMAD.MOV.U32 R4, RZ, RZ, R19 ;  /* 0x000000ffff047224 */ /* 0x000fe200078e0013 */
[----:B------:R-:W-:Y:S01]  /*9410*/  MOV R5, R23 ;  /* 0x0000001700057202 */ /* 0x000fe20000000f00 */
[----:B-1----:R-:W-:Y:S06]  /*9420*/  @!P0 BRA `(.L_x_224) ;  /* 0x0000000000288947 */ /* 0x002fec0003800000 */
[----:B------:R-:W-:Y:S02]  /*9430*/  ULDC UR6, c[0x0][0x8f4] ;  /* 0x00023d0000067ab9 */ /* 0x000fe40000000800 */
[----:B------:R-:W-:-:S05]  /*9440*/  IADD3 R5, P0, R19, UR6, RZ ;  /* 0x0000000613057c10 */ /* 0x000fca000ff1e0ff */
[----:B------:R-:W-:-:S04]  /*9450*/  IMAD.X R23, RZ, RZ, R23, P0 ;  /* 0x000000ffff177224 */ /* 0x000fc800000e0617 */
[----:B------:R-:W-:-:S04]  /*9460*/  IMAD.WIDE.U32 R6, R23, UR8, RZ ;  /* 0x0000000817067c25 */ /* 0x000fc8000f8e00ff */
[----:B------:R-:W-:-:S04]  /*9470*/  IMAD.WIDE.U32 R6, P0, R5, UR9, R6 ;  /* 0x0000000905067c25 */ /* 0x000fc8000f800006 */
[----:B------:R-:W-:Y:S01]  /*9480*/  IMAD.WIDE.U32 R4, R5, UR8, RZ ;  /* 0x0000000805047c25 */ /* 0x000fe2000f8e00ff */
[----:B------:R-:W-:-:S04]  /*9490*/  MOV R4, R7 ;  /* 0x0000000700047202 */ /* 0x000fc80000000f00 */
[----:B------:R-:W-:Y:S01]  /*94a0*/  IADD3 RZ, P1, R5, R6, RZ ;  /* 0x0000000605ff7210 */ /* 0x000fe20007f3e0ff */
[----:B------:R-:W-:-:S04]  /*94b0*/  IMAD.X R5, RZ, RZ, RZ, P0 ;  /* 0x000000ffff057224 */ /* 0x000fc800000e06ff */
[----:B------:R-:W-:-:S08]  /*94c0*/  IMAD.WIDE.U32.X R4, R23, UR9, R4, P1 ;  /* 0x0000000917047c25 */ /* 0x000fd000088e0404 */
.L_x_224:
[----:B------:R-:W-:Y:S01]  /*94d0*/  ISETP.NE.AND P0, PT, R2, 0x1, PT ;  /* 0x000000010200780c */ /* 0x000fe20003f05270 */
[----:B------:R-:W-:Y:S01]  /*94e0*/  ULDC UR6, c[0x0][0x8f0] ;  /* 0x00023c0000067ab9 */ /* 0x000fe20000000800 */
[----:B------:R-:W-:Y:S01]  /*94f0*/  LOP3.LUT R20, R20, UR18, RZ, 0xc0, !PT ;  /* 0x0000001214147c12 */ /* 0x000fe2000f8ec0ff */
[----:B--2---:R-:W-:Y:S01]  /*9500*/  IMAD.MOV R24, RZ, RZ, -R24 ;  /* 0x000000ffff187224 */ /* 0x004fe200078e0a18 */
[----:B------:R-:W-:Y:S01]  /*9510*/  SHF.R.U64 R5, R4, UR6, R5 ;  /* 0x0000000604057c19 */ /* 0x000fe20008001205 */
[----:B------:R-:W-:Y:S01]  /*9520*/  ULDC UR6, c[0x0][0x8e0] ;  /* 0x0002380000067ab9 */ /* 0x000fe20000000800 */
[----:B------:R-:W-:Y:S01]  /*9530*/  LOP3.LUT R6, R15, UR17, RZ, 0xc0, !PT ;  /* 0x000000110f067c12 */ /* 0x000fe2000f8ec0ff */
[----:B------:R-:W-:Y:S02]  /*9540*/  ULDC UR7, c[0x0][0x8b8] ;  /* 0x00022e0000077ab9 */ /* 0x000fe40000000800 */
[----:B------:R-:W-:Y:S02]  /*9550*/  IMAD.MOV R4, RZ, RZ, -R5 ;  /* 0x000000ffff047224 */ /* 0x000fe400078e0a05 */
[----:B------:R-:W-:-:S02]  /*9560*/  IMAD R5, R5, UR19, R20 ;  /* 0x0000001305057c24 */ /* 0x000fc4000f8e0214 */
[----:B---3--:R-:W-:Y:S02]  /*9570*/  @P0 IMAD R14, R21, R24, R12 ;  /* 0x00000018150e0224 */ /* 0x008fe400078e020c */
[----:B------:R-:W-:Y:S01]  /*9580*/  IMAD R19, R4, UR6, R19 ;  /* 0x0000000604137c24 */ /* 0x000fe2000f8e0213 */
[----:B------:R-:W-:Y:S01]  /*9590*/  ULDC UR6, c[0x0][0x8a8] ;  /* 0x00022a0000067ab9 */ /* 0x000fe20000000800 */
[----:B------:R-:W-:Y:S01]  /*95a0*/  IMAD R14, R5, UR7, R14 ;  /* 0x00000007050e7c24 */ /* 0x000fe2000f8e020e */
[----:B------:R-:W-:Y:S01]  /*95b0*/  MOV R4, 0x1 ;  /* 0x0000000100047802 */ /* 0x000fe20000000f00 */
[----:B------:R-:W-:-:S05]  /*95c0*/  IMAD R19, R19, UR6, R6 ;  /* 0x0000000613137c24 */ /* 0x000fca000f8e0206 */
[----:B------:R-:W-:Y:S02]  /*95d0*/  SEL R20, R19, R14, !P0 ;  /* 0x0000000e13147207 */ /* 0x000fe40004000000 */
[----:B------:R-:W-:-:S07]  /*95e0*/  SEL R21, R14, R19, !P0 ;  /* 0x000000130e157207 */ /* 0x000fce0004000000 */
.L_x_222:
[----:B------:R-:W-:Y:S05]  /*95f0*/  BSYNC B1 ;  /* 0x0000000000017941 */ /* 0x000fea0003800000 */
.L_x_221:
[----:B------:R-:W-:-:S13]  /*9600*/  LOP3.LUT P0, RZ, R4, 0xff, RZ, 0xc0, !PT ;  /* 0x000000ff04ff7812 */ /* 0x000fda000780c0ff */
[----:B------:R-:W-:Y:S05]  /*9610*/  @P0 BRA `(.L_x_225) ;  /* 0xfffffff400440947 */ /* 0x000fea000383ffff */
[----:B------:R-:W-:Y:S05]  /*9620*/  BSYNC B0 ;  /* 0x0000000000007941 */ /* 0x000fea0003800000 */
.L_x_214:
[----:B------:R-:W-:-:S03]  /*9630*/  UMOV UR6, 0xffffffff ;  /* 0xffffffff00067882 */ /* 0x000fc60000000000 */
[----:B------:R-:W-:Y:S05]  /*9640*/  BRA.DIV UR6, `(.L_x_226) ;  /* 0x0000000a063c7947 */ /* 0x000fea000b800000 */
[----:B------:R-:W-:-:S13]  /*9650*/  ELECT P6, URZ, PT ;  /* 0x00000000003f782f */ /* 0x000fda00038c0000 */
.L_x_248:
[----:B------:R-:W-:Y:S05]  /*9660*/  @!P6 BRA `(.L_x_15) ;  /* 0x000000040034e947 */ /* 0x000fea0003800000 */
[----:B------:R-:W-:-:S04]  /*9670*/  LOP3.LUT R22, R22, 0x2, RZ, 0xfc, !PT ;  /* 0x0000000216167812 */ /* 0x000fc800078efcff */
[----:B------:R-:W-:-:S13]  /*9680*/  ISETP.NE.AND P0, PT, R22, 0x3, PT ;  /* 0x000000031600780c */ /* 0x000fda0003f05270 */
[----:B------:R-:W-:Y:S05]  /*9690*/  @!P0 BRA `(.L_x_227) ;  /* 0x0000000000048947 */ /* 0x000fea0003800000 */
[----:B-1----:R-:W-:Y:S01]  /*96a0*/  BPT.TRAP 0x1 ;  /* 0x000000040000795c */ /* 0x002fe20000300000 */
.L_x_227:
[----:B------:R-:W2:Y:S01]  /*96b0*/  S2R R3, SR_CgaCtaId ;  /* 0x0000000000037919 */ /* 0x000ea20000008800 */
[----:B------:R-:W-:Y:S02]  /*96c0*/  MOV R0, 0x400 ;  /* 0x0000040000007802 */ /* 0x000fe40000000f00 */
[----:B------:R-:W-:Y:S02]  /*96d0*/  SHF.L.U32 R2, R10, 0x1f, RZ ;  /* 0x0000001f0a027819 */ /* 0x000fe400000006ff */
[----:B--2---:R-:W-:-:S05]  /*96e0*/  LEA R0, R3, R0, 0x18 ;  /* 0x0000000003007211 */ /* 0x004fca00078ec0ff */
[----:B------:R-:W-:-:S04]  /*96f0*/  VIADD R0, R0, 0x40 ;  /* 0x0000004000007836 */ /* 0x000fc80000000000 */
[C---:B------:R-:W-:Y:S01]  /*9700*/  IMAD R5, R9.reuse, 0x8, R0 ;  /* 0x0000000809057824 */ /* 0x040fe200078e0200 */
[----:B------:R-:W-:-:S03]  /*9710*/  IADD3 R9, R9, 0x1, RZ ;  /* 0x0000000109097810 */ /* 0x000fc60007ffe0ff */
[----:B------:R-:W2:Y:S01]  /*9720*/  SYNCS.PHASECHK.TRANS64.TRYWAIT P0, [R5+URZ], R2 ;  /* 0x00000002050075a7 */ /* 0x000ea2000800017f */
[----:B------:R-:W-:-:S04]  /*9730*/  ISETP.NE.AND P1, PT, R9, 0x8, PT ;  /* 0x000000080900780c */ /* 0x000fc80003f25270 */
[----:B------:R-:W-:Y:S02]  /*9740*/  SEL R3, RZ, 0x1, P1 ;  /* 0x00000001ff037807 */ /* 0x000fe40000800000 */
[----:B------:R-:W-:Y:S02]  /*9750*/  SEL R9, R9, RZ, P1 ;  /* 0x000000ff09097207 */ /* 0x000fe40000800000 */
[----:B------:R-:W-:-:S03]  /*9760*/  LOP3.LUT R10, R10, R3, RZ, 0x3c, !PT ;  /* 0x000000030a0a7212 */ /* 0x000fc600078e3cff */
[----:B------:R-:W-:Y:S01]  /*9770*/  IMAD R7, R9, 0x8, R0 ;  /* 0x0000000809077824 */ /* 0x000fe200078e0200 */
[----:B------:R-:W-:Y:S01]  /*9780*/  SHF.L.U32 R4, R10, 0x1f, RZ ;  /* 0x0000001f0a047819 */ /* 0x000fe200000006ff */
[----:B--2---:R-:W-:Y:S06]  /*9790*/  @!P0 BRA `(.L_x_228) ;  /* 0x0000000800088947 */ /* 0x004fec0003800000 */
.L_x_249:
[----:B------:R-:W3:Y:S01]  /*97a0*/  SYNCS.PHASECHK.TRANS64.TRYWAIT P0, [R7+URZ], R4 ;  /* 0x00000004070075a7 */ /* 0x000ee2000800017f */
[----:B--2---:R-:W-:-:S05]  /*97b0*/  VIADD R2, R9, 0x1 ;  /* 0x0000000109027836 */ /* 0x004fca0000000000 */
[----:B------:R-:W-:-:S04]  /*97c0*/  ISETP.NE.AND P1, PT, R2, 0x8, PT ;  /* 0x000000080200780c */ /* 0x000fc80003f25270 */
[----:B------:R-:W-:Y:S02]  /*97d0*/  SEL R3, RZ, 0x1, P1 ;  /* 0x00000001ff037807 */ /* 0x000fe40000800000 */
[----:B------:R-:W-:Y:S02]  /*97e0*/  SEL R9, R2, RZ, P1 ;  /* 0x000000ff02097207 */ /* 0x000fe40000800000 */
[----:B------:R-:W-:Y:S02]  /*97f0*/  LOP3.LUT R10, R10, R3, RZ, 0x3c, !PT ;  /* 0x000000030a0a7212 */ /* 0x000fe400078e3cff */
[----:B------:R-:W-:Y:S02]  /*9800*/  LEA R6, R9, R0, 0x3 ;  /* 0x0000000009067211 */ /* 0x000fe400078e18ff */
[----:B------:R-:W-:Y:S01]  /*9810*/  SHF.L.U32 R5, R10, 0x1f, RZ ;  /* 0x0000001f0a057819 */ /* 0x000fe200000006ff */
[----:B---3--:R-:W-:Y:S06]  /*9820*/  @!P0 BRA `(.L_x_229) ;  /* 0x0000000400f88947 */ /* 0x008fec0003800000 */
.L_x_250:
[----:B------:R-:W3:Y:S01]  /*9830*/  SYNCS.PHASECHK.TRANS64.TRYWAIT P0, [R6+URZ], R5 ;  /* 0x00000005060075a7 */ /* 0x000ee2000800017f */
[----:B------:R-:W-:-:S05]  /*9840*/  VIADD R2, R9, 0x1 ;  /* 0x0000000109027836 */ /* 0x000fca0000000000 */
[----:B------:R-:W-:-:S04]  /*9850*/  ISETP.NE.AND P1, PT, R2, 0x8, PT ;  /* 0x000000080200780c */ /* 0x000fc80003f25270 */
[----:B------:R-:W-:Y:S02]  /*9860*/  SEL R3, RZ, 0x1, P1 ;  /* 0x00000001ff037807 */ /* 0x000fe40000800000 */
[----:B--2---:R-:W-:Y:S02]  /*9870*/  SEL R7, R2, RZ, P1 ;  /* 0x000000ff02077207 */ /* 0x004fe40000800000 */
[----:B------:R-:W-:-:S03]  /*9880*/  LOP3.LUT R10, R10, R3, RZ, 0x3c, !PT ;  /* 0x000000030a0a7212 */ /* 0x000fc600078e3cff */
[----:B------:R-:W-:Y:S01]  /*9890*/  IMAD R9, R7, 0x8, R0 ;  /* 0x0000000807097824 */ /* 0x000fe200078e0200 */
[----:B------:R-:W-:Y:S01]  /*98a0*/  SHF.L.U32 R4, R10, 0x1f, RZ ;  /* 0x0000001f0a047819 */ /* 0x000fe200000006ff */
[----:B---3--:R-:W-:Y:S06]  /*98b0*/  @!P0 BRA `(.L_x_230) ;  /* 0x0000000400e88947 */ /* 0x008fec0003800000 */
.L_x_251:
[----:B------:R-:W3:Y:S01]  /*98c0*/  SYNCS.PHASECHK.TRANS64.TRYWAIT P0, [R9+URZ], R4 ;  /* 0x00000004090075a7 */ /* 0x000ee2000800017f */
[----:B------:R-:W-:-:S04]  /*98d0*/  IADD3 R2, R7, 0x1, RZ ;  /* 0x0000000107027810 */ /* 0x000fc80007ffe0ff */
[----:B------:R-:W-:-:S04]  /*98e0*/  ISETP.NE.AND P1, PT, R2, 0x8, PT ;  /* 0x000000080200780c */ /* 0x000fc80003f25270 */
[----:B------:R-:W-:Y:S02]  /*98f0*/  SEL R3, RZ, 0x1, P1 ;  /* 0x00000001ff037807 */ /* 0x000fe40000800000 */
[----:B------:R-:W-:Y:S02]  /*9900*/  SEL R7, R2, RZ, P1 ;  /* 0x000000ff02077207 */ /* 0x000fe40000800000 */
[----:B------:R-:W-:-:S03]  /*9910*/  LOP3.LUT R10, R10, R3, RZ, 0x3c, !PT ;  /* 0x000000030a0a7212 */ /* 0x000fc600078e3cff */
[----:B--2---:R-:W-:Y:S01]  /*9920*/  IMAD R6, R7, 0x8, R0 ;  /* 0x0000000807067824 */ /* 0x004fe200078e0200 */
[----:B------:R-:W-:Y:S01]  /*9930*/  SHF.L.U32 R5, R10, 0x1f, RZ ;  /* 0x0000001f0a057819 */ /* 0x000fe200000006ff */
[----:B---3--:R-:W-:Y:S06]  /*9940*/  @!P0 BRA `(.L_x_231) ;  /* 0x0000000400d88947 */ /* 0x008fec0003800000 */
.L_x_252:
[----:B------:R-:W3:Y:S01]  /*9950*/  SYNCS.PHASECHK.TRANS64.TRYWAIT P0, [R6+URZ], R5 ;  /* 0x00000005060075a7 */ /* 0x000ee2000800017f */
[----:B------:R-:W-:-:S05]  /*9960*/  VIADD R2, R7, 0x1 ;  /* 0x0000000107027836 */ /* 0x000fca0000000000 */
[----:B------:R-:W-:-:S04]  /*9970*/  ISETP.NE.AND P1, PT, R2, 0x8, PT ;  /* 0x000000080200780c */ /* 0x000fc80003f25270 */
[----:B------:R-:W-:Y:S02]  /*9980*/  SEL R3, RZ, 0x1, P1 ;  /* 0x00000001ff037807 */ /* 0x000fe40000800000 */
[----:B------:R-:W-:Y:S02]  /*9990*/  SEL R7, R2, RZ, P1 ;  /* 0x000000ff02077207 */ /* 0x000fe40000800000 */
[----:B------:R-:W-:Y:S02]  /*99a0*/  LOP3.LUT R10, R10, R3, RZ, 0x3c, !PT ;  /* 0x000000030a0a7212 */ /* 0x000fe400078e3cff */
[----:B--2---:R-:W-:Y:S02]  /*99b0*/  LEA R9, R7, R0, 0x3 ;  /* 0x0000000007097211 */ /* 0x004fe400078e18ff */
[----:B------:R-:W-:Y:S01]  /*99c0*/  SHF.L.U32 R4, R10, 0x1f, RZ ;  /* 0x0000001f0a047819 */ /* 0x000fe200000006ff */
[----:B---3--:R-:W-:Y:S06]  /*99d0*/  @!P0 BRA `(.L_x_232) ;  /* 0x0000000400c88947 */ /* 0x008fec0003800000 */
.L_x_253:
[----:B------:R-:W3:Y:S01]  /*99e0*/  SYNCS.PHASECHK.TRANS64.TRYWAIT P0, [R9+URZ], R4 ;  /* 0x00000004090075a7 */ /* 0x000ee2000800017f */
[----:B------:R-:W-:-:S05]  /*99f0*/  VIADD R2, R7, 0x1 ;  /* 0x0000000107027836 */ /* 0x000fca0000000000 */
[----:B------:R-:W-:-:S04]  /*9a00*/  ISETP.NE.AND P1, PT, R2, 0x8, PT ;  /* 0x000000080200780c */ /* 0x000fc80003f25270 */
[----:B------:R-:W-:Y:S02]  /*9a10*/  SEL R3, RZ, 0x1, P1 ;  /* 0x00000001ff037807 */ /* 0x000fe40000800000 */
[----:B------:R-:W-:Y:S02]  /*9a20*/  SEL R7, R2, RZ, P1 ;  /* 0x000000ff02077207 */ /* 0x000fe40000800000 */
[----:B------:R-:W-:-:S03]  /*9a30*/  LOP3.LUT R11, R10, R3, RZ, 0x3c, !PT ;  /* 0x000000030a0b7212 */ /* 0x000fc600078e3cff */
[----:B--2---:R-:W-:Y:S01]  /*9a40*/  IMAD R6, R7, 0x8, R0 ;  /* 0x0000000807067824 */ /* 0x004fe200078e0200 */
[----:B------:R-:W-:Y:S01]  /*9a50*/  SHF.L.U32 R5, R11, 0x1f, RZ ;  /* 0x0000001f0b057819 */ /* 0x000fe200000006ff */
[----:B---3--:R-:W-:Y:S06]  /*9a60*/  @!P0 BRA `(.L_x_233) ;  /* 0x0000000400b88947 */ /* 0x008fec0003800000 */
.L_x_254:
[----:B------:R-:W3:Y:S01]  /*9a70*/  SYNCS.PHASECHK.TRANS64.TRYWAIT P0, [R6+URZ], R5 ;  /* 0x00000005060075a7 */ /* 0x000ee2000800017f */
[----:B------:R-:W-:-:S04]  /*9a80*/  IADD3 R2, R7, 0x1, RZ ;  /* 0x0000000107027810 */ /* 0x000fc80007ffe0ff */
[----:B------:R-:W-:-:S04]  /*9a90*/  ISETP.NE.AND P1, PT, R2, 0x8, PT ;  /* 0x000000080200780c */ /* 0x000fc80003f25270 */
[----:B--2---:R-:W-:Y:S02]  /*9aa0*/  SEL R4, RZ, 0x1, P1 ;  /* 0x00000001ff047807 */ /* 0x004fe40000800000 */
[----:B------:R-:W-:Y:S02]  /*9ab0*/  SEL R3, R2, RZ, P1 ;  /* 0x000000ff02037207 */ /* 0x000fe40000800000 */
[----:B------:R-:W-:Y:S01]  /*9ac0*/  LOP3.LUT R4, R11, R4, RZ, 0x3c, !PT ;  /* 0x000000040b047212 */ /* 0x000fe200078e3cff */
[----:B---3--:R-:W-:Y:S06]  /*9ad0*/  @!P0 BRA `(.L_x_234) ;  /* 0x0000000400b08947 */ /* 0x008fec0003800000 */
.L_x_255:
[----:B------:R-:W-:Y:S01]  /*9ae0*/  IMAD R3, R3, 0x8, R0 ;  /* 0x0000000803037824 */ /* 0x000fe200078e0200 */
[----:B------:R-:W-:-:S07]  /*9af0*/  SHF.L.U32 R0, R4, 0x1f, RZ ;  /* 0x0000001f04007819 */ /* 0x000fce00000006ff */
.L_x_235:
[----:B---3--:R3:W4:Y:S02]  /*9b00*/  SYNCS.PHASECHK.TRANS64.TRYWAIT P0, [R3+URZ], R0 ;  /* 0x00000000030075a7 */ /* 0x008724000800017f */
[----:B----4-:R-:W-:Y:S05]  /*9b10*/  @!P0 NANOSLEEP.SYNCS 0x989680 ;  /* 0x009896800000895d */ /* 0x010fea0003900000 */
[----:B------:R-:W4:Y:S02]  /*9b20*/  @!P0 SYNCS.PHASECHK.TRANS64 P0, [R3+URZ], R0 ;  /* 0x00000000030085a7 */ /* 0x000f24000800007f */
[----:B----4-:R-:W-:Y:S05]  /*9b30*/  @!P0 BRA `(.L_x_235) ;  /* 0xfffffffc00f08947 */ /* 0x010fea000383ffff */
.L_x_15:
[----:B-1----:R-:W-:Y:S05]  /*9b40*/  BSYNC B6 ;  /* 0x0000000000067941 */ /* 0x002fea0003800000 */
.L_x_13:
[----:B------:R-:W-:Y:S05]  /*9b50*/  EXIT ;  /* 0x000000000000794d */ /* 0x000fea0003800000 */
.L_x_28:
[----:B----4-:R4:W1:Y:S02]  /*9b60*/  SYNCS.PHASECHK.TRANS64.TRYWAIT P1, [R3+URZ], R0 ;  /* 0x00000000030075a7 */ /* 0x010864000802017f */
[----:B-1----:R-:W-:Y:S05]  /*9b70*/  @!P1 NANOSLEEP.SYNCS 0x989680 ;  /* 0x009896800000995d */ /* 0x002fea0003900000 */
[----:B------:R-:W1:Y:S02]  /*9b80*/  @!P1 SYNCS.PHASECHK.TRANS64 P1, [R3+URZ], R0 ;  /* 0x00000000030095a7 */ /* 0x000e64000802007f */
[----:B-1----:R-:W-:Y:S05]  /*9b90*/  @!P1 BRA `(.L_x_28) ;  /* 0xfffffffc00f09947 */ /* 0x002fea000383ffff */
[----:B------:R-:W-:Y:S05]  /*9ba0*/  BRA `(.L_x_27) ;  /* 0xffffff7c00a87947 */ /* 0x000fea000383ffff */
.L_x_33:
[----:B--2---:R-:W-:-:S04]  /*9bb0*/  IMAD.U32 R5, RZ, RZ, UR4 ;  /* 0x00000004ff057e24 */ /* 0x004fc8000f8e00ff */
[----:B------:R2:W4:Y:S03]  /*9bc0*/  SYNCS.PHASECHK.TRANS64.TRYWAIT P1, [R5+URZ], R4 ;  /* 0x00000004050075a7 */ /* 0x000526000802017f */
[----:B----4-:R-:W-:Y:S05]  /*9bd0*/  @!P1 NANOSLEEP.SYNCS 0x989680 ;  /* 0x009896800000995d */ /* 0x010fea0003900000 */
[----:B------:R-:W4:Y:S02]  /*9be0*/  @!P1 SYNCS.PHASECHK.TRANS64 P1, [R5+URZ], R4 ;  /* 0x00000004050095a7 */ /* 0x000f24000802007f */
[----:B----4-:R-:W-:Y:S05]  /*9bf0*/  @!P1 BRA `(.L_x_33) ;  /* 0xfffffffc00ec9947 */ /* 0x010fea000383ffff */
[----:B------:R-:W-:Y:S05]  /*9c00*/  BRA `(.L_x_32) ;  /* 0xffffff80007c7947 */ /* 0x000fea000383ffff */
.L_x_54:
[----:B--2---:R2:W4:Y:S02]  /*9c10*/  SYNCS.PHASECHK.TRANS64.TRYWAIT P2, [R3+URZ+0x80], R0 ;  /* 0x00008000030075a7 */ /* 0x004524000804017f */
[----:B----4-:R-:W-:Y:S05]  /*9c20*/  @!P2 NANOSLEEP.SYNCS 0x989680 ;  /* 0x009896800000a95d */ /* 0x010fea0003900000 */
[----:B------:R-:W4:Y:S02]  /*9c30*/  @!P2 SYNCS.PHASECHK.TRANS64 P2, [R3+URZ+0x80], R0 ;  /* 0x000080000300a5a7 */ /* 0x000f24000804007f */
[----:B----4-:R-:W-:Y:S05]  /*9c40*/  @!P2 BRA `(.L_x_54) ;  /* 0xfffffffc00f0a947 */ /* 0x010fea000383ffff */
[----:B------:R-:W-:Y:S05]  /*9c50*/  BRA `(.L_x_236) ;  /* 0xffffff8c00587947 */ /* 0x000fea000383ffff */
.L_x_116:
[----:B--2---:R2:W3:Y:S02]  /*9c60*/  SYNCS.PHASECHK.TRANS64.TRYWAIT P2, [R3+URZ+0x80], R4 ;  /* 0x00008004030075a7 */ /* 0x0044e4000804017f */
[----:B---3--:R-:W-:Y:S05]  /*9c70*/  @!P2 NANOSLEEP.SYNCS 0x989680 ;  /* 0x009896800000a95d */ /* 0x008fea0003900000 */
[----:B------:R-:W3:Y:S02]  /*9c80*/  @!P2 SYNCS.PHASECHK.TRANS64 P2, [R3+URZ+0x80], R4 ;  /* 0x000080040300a5a7 */ /* 0x000ee4000804007f */
[----:B---3--:R-:W-:Y:S05]  /*9c90*/  @!P2 BRA `(.L_x_116) ;  /* 0xfffffffc00f0a947 */ /* 0x008fea000383ffff */
[----:B------:R-:W-:Y:S05]  /*9ca0*/  BRA `(.L_x_237) ;  /* 0xffffffac00bc7947 */ /* 0x000fea000383ffff */
.L_x_184:
[----:B-1----:R-:W-:-:S04]  /*9cb0*/  MOV R3, UR4 ;  /* 0x0000000400037c02 */ /* 0x002fc80008000f00 */
[----:B------:R1:W2:Y:S03]  /*9cc0*/  SYNCS.PHASECHK.TRANS64.TRYWAIT P0, [R3+URZ+0xb8], R0 ;  /* 0x0000b800030075a7 */ /* 0x0002a6000800017f */
[----:B--2---:R-:W-:Y:S05]  /*9cd0*/  @!P0 NANOSLEEP.SYNCS 0x989680 ;  /* 0x009896800000895d */ /* 0x004fea0003900000 */
[----:B------:R-:W2:Y:S02]  /*9ce0*/  @!P0 SYNCS.PHASECHK.TRANS64 P0, [R3+URZ+0xb8], R0 ;  /* 0x0000b800030085a7 */ /* 0x000ea4000800007f */
[----:B--2---:R-:W-:Y:S05]  /*9cf0*/  @!P0 BRA `(.L_x_184) ;  /* 0xfffffffc00ec8947 */ /* 0x004fea000383ffff */
[----:B------:R-:W-:Y:S05]  /*9d00*/  BRA `(.L_x_183) ;  /* 0xffffffd800ec7947 */ /* 0x000fea000383ffff */
.L_x_193:
[----:B-1----:R-:W-:-:S04]  /*9d10*/  IMAD.U32 R5, RZ, RZ, UR5 ;  /* 0x00000005ff057e24 */ /* 0x002fc8000f8e00ff */
[----:B------:R1:W2:Y:S03]  /*9d20*/  SYNCS.PHASECHK.TRANS64.TRYWAIT P1, [R5+URZ+0x98], R4 ;  /* 0x00009804050075a7 */ /* 0x0002a6000802017f */
[----:B--2---:R-:W-:Y:S05]  /*9d30*/  @!P1 NANOSLEEP.SYNCS 0x989680 ;  /* 0x009896800000995d */ /* 0x004fea0003900000 */
[----:B------:R-:W2:Y:S02]  /*9d40*/  @!P1 SYNCS.PHASECHK.TRANS64 P1, [R5+URZ+0x98], R4 ;  /* 0x00009804050095a7 */ /* 0x000ea4000802007f */
[----:B--2---:R-:W-:Y:S05]  /*9d50*/  @!P1 BRA `(.L_x_193) ;  /* 0xfffffffc00ec9947 */ /* 0x004fea000383ffff */
[----:B------:R-:W-:Y:S05]  /*9d60*/  BRA `(.L_x_238) ;  /* 0xffffffdc00e47947 */ /* 0x000fea000383ffff */
.L_x_199:
[----:B-1----:R-:W-:-:S04]  /*9d70*/  IMAD.U32 R5, RZ, RZ, UR4 ;  /* 0x00000004ff057e24 */ /* 0x002fc8000f8e00ff */
[----:B------:R1:W2:Y:S03]  /*9d80*/  SYNCS.PHASECHK.TRANS64.TRYWAIT P1, [R5+URZ+0x98], R4 ;  /* 0x00009804050075a7 */ /* 0x0002a6000802017f */
[----:B--2---:R-:W-:Y:S05]  /*9d90*/  @!P1 NANOSLEEP.SYNCS 0x989680 ;  /* 0x009896800000995d */ /* 0x004fea0003900000 */
[----:B------:R-:W2:Y:S02]  /*9da0*/  @!P1 SYNCS.PHASECHK.TRANS64 P1, [R5+URZ+0x98], R4 ;  /* 0x00009804050095a7 */ /* 0x000ea4000802007f */
[----:B--2---:R-:W-:Y:S05]  /*9db0*/  @!P1 BRA `(.L_x_199) ;  /* 0xfffffffc00ec9947 */ /* 0x004fea000383ffff */
[----:B------:R-:W-:Y:S05]  /*9dc0*/  BRA `(.L_x_239) ;  /* 0xffffffe0004c7947 */ /* 0x000fea000383ffff */
.L_x_209:
[----:B--2---:R2:W3:Y:S02]  /*9dd0*/  SYNCS.PHASECHK.TRANS64.TRYWAIT P0, [R3+URZ+0x98], R0 ;  /* 0x00009800030075a7 */ /* 0x0044e4000800017f */
[----:B---3--:R-:W-:Y:S05]  /*9de0*/  @!P0 NANOSLEEP.SYNCS 0x989680 ;  /* 0x009896800000895d */ /* 0x008fea0003900000 */
[----:B------:R-:W3:Y:S02]  /*9df0*/  @!P0 SYNCS.PHASECHK.TRANS64 P0, [R3+URZ+0x98], R0 ;  /* 0x00009800030085a7 */ /* 0x000ee4000800007f */
[----:B---3--:R-:W-:Y:S05]  /*9e00*/  @!P0 BRA `(.L_x_209) ;  /* 0xfffffffc00f08947 */ /* 0x008fea000383ffff */
[----:B------:R-:W-:Y:S05]  /*9e10*/  BRA `(.L_x_240) ;  /* 0xffffffe800647947 */ /* 0x000fea000383ffff */
.L_x_211:
[----:B-1----:R1:W2:Y:S02]  /*9e20*/  SYNCS.PHASECHK.TRANS64.TRYWAIT P0, [R5+URZ+0x98], R0 ;  /* 0x00009800050075a7 */ /* 0x0022a4000800017f */
[----:B--2---:R-:W-:Y:S05]  /*9e30*/  @!P0 NANOSLEEP.SYNCS 0x989680 ;  /* 0x009896800000895d */ /* 0x004fea0003900000 */
[----:B------:R-:W2:Y:S02]  /*9e40*/  @!P0 SYNCS.PHASECHK.TRANS64 P0, [R5+URZ+0x98], R0 ;  /* 0x00009800050085a7 */ /* 0x000ea4000800007f */
[----:B--2---:R-:W-:Y:S05]  /*9e50*/  @!P0 BRA `(.L_x_211) ;  /* 0xfffffffc00f08947 */ /* 0x004fea000383ffff */
[----:B------:R-:W-:Y:S05]  /*9e60*/  BRA `(.L_x_241) ;  /* 0xffffffe800847947 */ /* 0x000fea000383ffff */
.L_x_215:
[----:B------:R-:W-:Y:S01]  /*9e70*/  BSSY B1, `(.L_x_242) ;  /* 0x0000006000017945 */ /* 0x000fe20003800000 */
[----:B------:R-:W-:-:S07]  /*9e80*/  MOV R15, 0xffffffff ;  /* 0xffffffff000f7802 */ /* 0x000fce0000000f00 */
[----:B------:R-:W-:Y:S05]  /*9e90*/  WARPSYNC.COLLECTIVE R15, `(.L_x_243) ;  /* 0x000000000f0c7348 */ /* 0x000fea0003c00000 */
[----:B------:R-:W-:Y:S02]  /*9ea0*/  ELECT P6, UR62, PT ;  /* 0x00000000003e782f */ /* 0x000fe400038c0000 */
[----:B------:R-:W-:Y:S01]  /*9eb0*/  MOV R14, UR62 ;  /* 0x0000003e000e7c02 */ /* 0x000fe20008000f00 */
[----:B------:R-:W-:Y:S10]  /*9ec0*/  ENDCOLLECTIVE ;  /* 0x000000000000791b */ /* 0x000ff40003800000 */
.L_x_243:
[----:B------:R-:W-:Y:S05]  /*9ed0*/  BSYNC B1 ;  /* 0x0000000000017941 */ /* 0x000fea0003800000 */
.L_x_242:
[----:B------:R-:W-:Y:S05]  /*9ee0*/  BRA `(.L_x_244) ;  /* 0xffffffec001c7947 */ /* 0x000fea000383ffff */
.L_x_218:
[----:B--2---:R2:W3:Y:S02]  /*9ef0*/  SYNCS.PHASECHK.TRANS64.TRYWAIT P0, [R14+URZ+0x40], R7 ;  /* 0x000040070e0075a7 */ /* 0x0044e4000800017f */
[----:B---3--:R-:W-:Y:S05]  /*9f00*/  @!P0 NANOSLEEP.SYNCS 0x989680 ;  /* 0x009896800000895d */ /* 0x008fea0003900000 */
[----:B------:R-:W3:Y:S02]  /*9f10*/  @!P0 SYNCS.PHASECHK.TRANS64 P0, [R14+URZ+0x40], R7 ;  /* 0x000040070e0085a7 */ /* 0x000ee4000800007f */
[----:B---3--:R-:W-:Y:S05]  /*9f20*/  @!P0 BRA `(.L_x_218) ;  /* 0xfffffffc00f08947 */ /* 0x008fea000383ffff */
[----:B------:R-:W-:Y:S05]  /*9f30*/  BRA `(.L_x_245) ;  /* 0xffffffec00547947 */ /* 0x000fea000383ffff */
.L_x_226:
[----:B------:R-:W-:Y:S01]  /*9f40*/  BSSY B0, `(.L_x_246) ;  /* 0x0000006000007945 */ /* 0x000fe20003800000 */
[----:B------:R-:W-:-:S07]  /*9f50*/  IMAD.MOV.U32 R15, RZ, RZ, -0x1 ;  /* 0xffffffffff0f7424 */ /* 0x000fce00078e00ff */
[----:B-1----:R-:W-:Y:S05]  /*9f60*/  WARPSYNC.COLLECTIVE R15, `(.L_x_247) ;  /* 0x000000000f0c7348 */ /* 0x002fea0003c00000 */
[----:B------:R-:W-:Y:S02]  /*9f70*/  ELECT P6, UR62, PT ;  /* 0x00000000003e782f */ /* 0x000fe400038c0000 */
[----:B------:R-:W-:Y:S01]  /*9f80*/  MOV R14, UR62 ;  /* 0x0000003e000e7c02 */ /* 0x000fe20008000f00 */
[----:B-1----:R-:W-:Y:S10]  /*9f90*/  ENDCOLLECTIVE ;  /* 0x000000000000791b */ /* 0x002ff40003800000 */
.L_x_247:
[----:B------:R-:W-:Y:S05]  /*9fa0*/  BSYNC B0 ;  /* 0x0000000000007941 */ /* 0x000fea0003800000 */
.L_x_246:
[----:B------:R-:W-:Y:S05]  /*9fb0*/  BRA `(.L_x_248) ;  /* 0xfffffff400a87947 */ /* 0x000fea000383ffff */
.L_x_228:
[----:B--2---:R2:W3:Y:S02]  /*9fc0*/  SYNCS.PHASECHK.TRANS64.TRYWAIT P0, [R5+URZ], R2 ;  /* 0x00000002050075a7 */ /* 0x0044e4000800017f */
[----:B---3--:R-:W-:Y:S05]  /*9fd0*/  @!P0 NANOSLEEP.SYNCS 0x989680 ;  /* 0x009896800000895d */ /* 0x008fea0003900000 */
[----:B------:R-:W3:Y:S02]  /*9fe0*/  @!P0 SYNCS.PHASECHK.TRANS64 P0, [R5+URZ], R2 ;  /* 0x00000002050085a7 */ /* 0x000ee4000800007f */
[----:B---3--:R-:W-:Y:S05]  /*9ff0*/  @!P0 BRA `(.L_x_228) ;  /* 0xfffffffc00f08947 */ /* 0x008fea000383ffff */
[----:B------:R-:W-:Y:S05]  /*a000*/  BRA `(.L_x_249) ;  /* 0xfffffff400e47947 */ /* 0x000fea000383ffff */
.L_x_229:
[----:B--2---:R2:W3:Y:S02]  /*a010*/  SYNCS.PHASECHK.TRANS64.TRYWAIT P0, [R7+URZ], R4 ;  /* 0x00000004070075a7 */ /* 0x0044e4000800017f */
[----:B---3--:R-:W-:Y:S05]  /*a020*/  @!P0 NANOSLEEP.SYNCS 0x989680 ;  /* 0x009896800000895d */ /* 0x008fea0003900000 */
[----:B------:R-:W3:Y:S02]  /*a030*/  @!P0 SYNCS.PHASECHK.TRANS64 P0, [R7+URZ], R4 ;  /* 0x00000004070085a7 */ /* 0x000ee4000800007f */
[----:B---3--:R-:W-:Y:S05]  /*a040*/  @!P0 BRA `(.L_x_229) ;  /* 0xfffffffc00f08947 */ /* 0x008fea000383ffff */
[----:B------:R-:W-:Y:S05]  /*a050*/  BRA `(.L_x_250) ;  /* 0xfffffff400f47947 */ /* 0x000fea000383ffff */
.L_x_230:
[----:B--2---:R2:W3:Y:S02]  /*a060*/  SYNCS.PHASECHK.TRANS64.TRYWAIT P0, [R6+URZ], R5 ;  /* 0x00000005060075a7 */ /* 0x0044e4000800017f */
[----:B---3--:R-:W-:Y:S05]  /*a070*/  @!P0 NANOSLEEP.SYNCS 0x989680 ;  /* 0x009896800000895d */ /* 0x008fea0003900000 */
[----:B------:R-:W3:Y:S02]  /*a080*/  @!P0 SYNCS.PHASECHK.TRANS64 P0, [R6+URZ], R5 ;  /* 0x00000005060085a7 */ /* 0x000ee4000800007f */
[----:B---3--:R-:W-:Y:S05]  /*a090*/  @!P0 BRA `(.L_x_230) ;  /* 0xfffffffc00f08947 */ /* 0x008fea000383ffff */
[----:B------:R-:W-:Y:S05]  /*a0a0*/  BRA `(.L_x_251) ;  /* 0xfffffff800047947 */ /* 0x000fea000383ffff */
.L_x_231:
[----:B--2---:R2:W3:Y:S02]  /*a0b0*/  SYNCS.PHASECHK.TRANS64.TRYWAIT P0, [R9+URZ], R4 ;  /* 0x00000004090075a7 */ /* 0x0044e4000800017f */
[----:B---3--:R-:W-:Y:S05]  /*a0c0*/  @!P0 NANOSLEEP.SYNCS 0x989680 ;  /* 0x009896800000895d */ /* 0x008fea0003900000 */
[----:B------:R-:W3:Y:S02]  /*a0d0*/  @!P0 SYNCS.PHASECHK.TRANS64 P0, [R9+URZ], R4 ;  /* 0x00000004090085a7 */ /* 0x000ee4000800007f */
[----:B---3--:R-:W-:Y:S05]  /*a0e0*/  @!P0 BRA `(.L_x_231) ;  /* 0xfffffffc00f08947 */ /* 0x008fea000383ffff */
[----:B------:R-:W-:Y:S05]  /*a0f0*/  BRA `(.L_x_252) ;  /* 0xfffffff800147947 */ /* 0x000fea000383ffff */
.L_x_232:
[----:B--2---:R2:W3:Y:S02]  /*a100*/  SYNCS.PHASECHK.TRANS64.TRYWAIT P0, [R6+URZ], R5 ;  /* 0x00000005060075a7 */ /* 0x0044e4000800017f */
[----:B---3--:R-:W-:Y:S05]  /*a110*/  @!P0 NANOSLEEP.SYNCS 0x989680 ;  /* 0x009896800000895d */ /* 0x008fea0003900000 */
[----:B------:R-:W3:Y:S02]  /*a120*/  @!P0 SYNCS.PHASECHK.TRANS64 P0, [R6+URZ], R5 ;  /* 0x00000005060085a7 */ /* 0x000ee4000800007f */
[----:B---3--:R-:W-:Y:S05]  /*a130*/  @!P0 BRA `(.L_x_232) ;  /* 0xfffffffc00f08947 */ /* 0x008fea000383ffff */
[----:B------:R-:W-:Y:S05]  /*a140*/  BRA `(.L_x_253) ;  /* 0xfffffff800247947 */ /* 0x000fea000383ffff */
.L_x_233:
[----:B--2---:R2:W3:Y:S02]  /*a150*/  SYNCS.PHASECHK.TRANS64.TRYWAIT P0, [R9+URZ], R4 ;  /* 0x00000004090075a7 */ /* 0x0044e4000800017f */
[----:B---3--:R-:W-:Y:S05]  /*a160*/  @!P0 NANOSLEEP.SYNCS 0x989680 ;  /* 0x009896800000895d */ /* 0x008fea0003900000 */
[----:B------:R-:W3:Y:S02]  /*a170*/  @!P0 SYNCS.PHASECHK.TRANS64 P0, [R9+URZ], R4 ;  /* 0x00000004090085a7 */ /* 0x000ee4000800007f */
[----:B---3--:R-:W-:Y:S05]  /*a180*/  @!P0 BRA `(.L_x_233) ;  /* 0xfffffffc00f08947 */ /* 0x008fea000383ffff */
[----:B------:R-:W-:Y:S05]  /*a190*/  BRA `(.L_x_254) ;  /* 0xfffffff800347947 */ /* 0x000fea000383ffff */
.L_x_234:
[----:B--2---:R2:W3:Y:S02]  /*a1a0*/  SYNCS.PHASECHK.TRANS64.TRYWAIT P0, [R6+URZ], R5 ;  /* 0x00000005060075a7 */ /* 0x0044e4000800017f */
[----:B---3--:R-:W-:Y:S05]  /*a1b0*/  @!P0 NANOSLEEP.SYNCS 0x989680 ;  /* 0x009896800000895d */ /* 0x008fea0003900000 */
[----:B------:R-:W3:Y:S02]  /*a1c0*/  @!P0 SYNCS.PHASECHK.TRANS64 P0, [R6+URZ], R5 ;  /* 0x00000005060085a7 */ /* 0x000ee4000800007f */
[----:B---3--:R-:W-:Y:S05]  /*a1d0*/  @!P0 BRA `(.L_x_234) ;  /* 0xfffffffc00f08947 */ /* 0x008fea000383ffff */
[----:B------:R-:W-:Y:S05]  /*a1e0*/  BRA `(.L_x_255) ;  /* 0xfffffff8003c7947 */ /* 0x000fea000383ffff */
        .weak           $__internal_0_$__cuda_sm20_rcp_rn_f32_slowpath
        .type           $__internal_0_$__cuda_sm20_rcp_rn_f32_slowpath,@function
        .size           $__internal_0_$__cuda_sm20_rcp_rn_f32_slowpath,(.L_x_261 - $__internal_0_$__cuda_sm20_rcp_rn_f32_slowpath)
$__internal_0_$__cuda_sm20_rcp_rn_f32_slowpath:
[----:B------:R-:W-:Y:S01]  /*a1f0*/  IMAD.SHL.U32 R0, R3, 0x2, RZ ;  /* 0x0000000203007824 */ /* 0x000fe200078e00ff */
[----:B------:R-:W-:Y:S04]  /*a200*/  BSSY B0, `(.L_x_256) ;  /* 0x0000030000007945 */ /* 0x000fe80003800000 */
[----:B------:R-:W-:-:S04]  /*a210*/  SHF.R.U32.HI R76, RZ, 0x18, R0 ;  /* 0x00000018ff4c7819 */ /* 0x000fc80000011600 */
[----:B------:R-:W-:-:S13]  /*a220*/  ISETP.NE.U32.AND P2, PT, R76, RZ, PT ;  /* 0x000000ff4c00720c */ /* 0x000fda0003f45070 */
[----:B------:R-:W-:Y:S05]  /*a230*/  @P2 BRA `(.L_x_257) ;  /* 0x0000000000282947 */ /* 0x000fea0003800000 */
[----:B------:R-:W-:-:S04]  /*a240*/  SHF.L.U32 R0, R3, 0x1, RZ ;  /* 0x0000000103007819 */ /* 0x000fc800000006ff */
[----:B------:R-:W-:-:S13]  /*a250*/  ISETP.NE.AND P2, PT, R0, RZ, PT ;  /* 0x000000ff0000720c */ /* 0x000fda0003f45270 */
[----:B------:R-:W-:Y:S01]  /*a260*/  @P2 FFMA R31, R3, 1.84467440737095516160e+19, RZ ;  /* 0x5f800000031f2823 */ /* 0x000fe200000000ff */
[----:B------:R-:W-:Y:S08]  /*a270*/  @!P2 MUFU.RCP R30, R3 ;  /* 0x00000003001ea308 */ /* 0x000ff00000001000 */
[----:B------:R-:W1:Y:S02]  /*a280*/  @P2 MUFU.RCP R0, R31 ;  /* 0x0000001f00002308 */ /* 0x000e640000001000 */
[----:B-1----:R-:W-:-:S04]  /*a290*/  @P2 FFMA R65, R31, R0, -1 ;  /* 0xbf8000001f412423 */ /* 0x002fc80000000000 */
[----:B------:R-:W-:-:S04]  /*a2a0*/  @P2 FADD.FTZ R65, -R65, -RZ ;  /* 0x800000ff41412221 */ /* 0x000fc80000010100 */
[----:B------:R-:W-:-:S04]  /*a2b0*/  @P2 FFMA R0, R0, R65, R0 ;  /* 0x0000004100002223 */ /* 0x000fc80000000000 */
[----:B------:R-:W-:Y:S01]  /*a2c0*/  @P2 FFMA R30, R0, 1.84467440737095516160e+19, RZ ;  /* 0x5f800000001e2823 */ /* 0x000fe200000000ff */
[----:B------:R-:W-:Y:S06]  /*a2d0*/  BRA `(.L_x_258) ;  /* 0x0000000000887947 */ /* 0x000fec0003800000 */
.L_x_257:
[----:B------:R-:W-:-:S05]  /*a2e0*/  VIADD R82, R76, 0xffffff03 ;  /* 0xffffff034c527836 */ /* 0x000fca0000000000 */
[----:B------:R-:W-:-:S13]  /*a2f0*/  ISETP.GT.U32.AND P2, PT, R82, 0x1, PT ;  /* 0x000000015200780c */ /* 0x000fda0003f44070 */
[----:B------:R-:W-:Y:S05]  /*a300*/  @P2 BRA `(.L_x_259) ;  /* 0x0000000000782947 */ /* 0x000fea0003800000 */
[----:B------:R-:W-:Y:S01]  /*a310*/  LOP3.LUT R0, R3, 0x7fffff, RZ, 0xc0, !PT ;  /* 0x007fffff03007812 */ /* 0x000fe200078ec0ff */
[----:B------:R-:W-:-:S03]  /*a320*/  IMAD.MOV.U32 R71, RZ, RZ, 0x3 ;  /* 0x00000003ff477424 */ /* 0x000fc600078e00ff */
[----:B------:R-:W-:Y:S02]  /*a330*/  LOP3.LUT R0, R0, 0x3f800000, RZ, 0xfc, !PT ;  /* 0x3f80000000007812 */ /* 0x000fe400078efcff */
[----:B------:R-:W-:Y:S02]  /*a340*/  SHF.L.U32 R71, R71, R82, RZ ;  /* 0x0000005247477219 */ /* 0x000fe400000006ff */
[----:B------:R-:W1:Y:S02]  /*a350*/  MUFU.RCP R31, R0 ;  /* 0x00000000001f7308 */ /* 0x000e640000001000 */
[----:B-1----:R-:W-:-:S04]  /*a360*/  FFMA R30, R0, R31, -1 ;  /* 0xbf800000001e7423 */ /* 0x002fc8000000001f */
[----:B------:R-:W-:-:S04]  /*a370*/  FADD.FTZ R30, -R30, -RZ ;  /* 0x800000ff1e1e7221 */ /* 0x000fc80000010100 */
[CCC-:B------:R-:W-:Y:S01]  /*a380*/  FFMA.RM R65, R31.reuse, R30.reuse, R31.reuse ;  /* 0x0000001e1f417223 */ /* 0x1c0fe2000000401f */
[----:B------:R-:W-:-:S04]  /*a390*/  FFMA.RP R66, R31, R30, R31 ;  /* 0x0000001e1f427223 */ /* 0x000fc8000000801f */
[C---:B------:R-:W-:Y:S02]  /*a3a0*/  LOP3.LUT R30, R65.reuse, 0x7fffff, RZ, 0xc0, !PT ;  /* 0x007fffff411e7812 */ /* 0x040fe400078ec0ff */
[----:B------:R-:W-:Y:S02]  /*a3b0*/  FSETP.NEU.FTZ.AND P2, PT, R65, R66, PT ;  /* 0x000000424100720b */ /* 0x000fe40003f5d000 */
[----:B------:R-:W-:Y:S02]  /*a3c0*/  LOP3.LUT R30, R30, 0x800000, RZ, 0xfc, !PT ;  /* 0x008000001e1e7812 */ /* 0x000fe400078efcff */
[----:B------:R-:W-:Y:S02]  /*a3d0*/  SEL R31, RZ, 0xffffffff, !P2 ;  /* 0xffffffffff1f7807 */ /* 0x000fe40005000000 */
[----:B------:R-:W-:Y:S02]  /*a3e0*/  LOP3.LUT R71, R71, R30, RZ, 0xc0, !PT ;  /* 0x0000001e47477212 */ /* 0x000fe400078ec0ff */
[----:B------:R-:W-:-:S02]  /*a3f0*/  IADD3 R31, -R31, RZ, RZ ;  /* 0x000000ff1f1f7210 */ /* 0x000fc40007ffe1ff */
[-C--:B------:R-:W-:Y:S02]  /*a400*/  SHF.R.U32.HI R71, RZ, R82.reuse, R71 ;  /* 0x00000052ff477219 */ /* 0x080fe40000011647 */
[--C-:B------:R-:W-:Y:S01]  /*a410*/  LOP3.LUT P3, RZ, R31, R82, R30.reuse, 0xf8, !PT ;  /* 0x000000521fff7212 */ /* 0x100fe2000786f81e */
[----:B------:R-:W-:Y:S01]  /*a420*/  VIADD R31, R76, 0xffffff04 ;  /* 0xffffff044c1f7836 */ /* 0x000fe20000000000 */
[C---:B------:R-:W-:Y:S02]  /*a430*/  LOP3.LUT P2, RZ, R71.reuse, 0x1, RZ, 0xc0, !PT ;  /* 0x0000000147ff7812 */ /* 0x040fe4000784c0ff */
[----:B------:R-:W-:Y:S02]  /*a440*/  LOP3.LUT P4, RZ, R71, 0x2, RZ, 0xc0, !PT ;  /* 0x0000000247ff7812 */ /* 0x000fe4000788c0ff */
[----:B------:R-:W-:Y:S02]  /*a450*/  SHF.R.U32.HI R30, RZ, R31, R30 ;  /* 0x0000001fff1e7219 */ /* 0x000fe4000001161e */
[----:B------:R-:W-:-:S02]  /*a460*/  PLOP3.LUT P2, PT, P2, P3, P4, 0xe0, 0x0 ;  /* 0x000000000000781c */ /* 0x000fc40001747c40 */
[----:B------:R-:W-:Y:S02]  /*a470*/  LOP3.LUT P3, RZ, R3, 0x7fffff, RZ, 0xc0, !PT ;  /* 0x007fffff03ff7812 */ /* 0x000fe4000786c0ff */
[----:B------:R-:W-:-:S05]  /*a480*/  SEL R0, RZ, 0x1, !P2 ;  /* 0x00000001ff007807 */ /* 0x000fca0005000000 */
[----:B------:R-:W-:-:S05]  /*a490*/  IMAD.MOV R0, RZ, RZ, -R0 ;  /* 0x000000ffff007224 */ /* 0x000fca00078e0a00 */
[----:B------:R-:W-:-:S13]  /*a4a0*/  ISETP.GE.AND P2, PT, R0, RZ, PT ;  /* 0x000000ff0000720c */ /* 0x000fda0003f46270 */
[----:B------:R-:W-:-:S05]  /*a4b0*/  @!P2 IADD3 R30, R30, 0x1, RZ ;  /* 0x000000011e1ea810 */ /* 0x000fca0007ffe0ff */
[----:B------:R-:W-:-:S05]  /*a4c0*/  @!P3 IMAD.SHL.U32 R30, R30, 0x2, RZ ;  /* 0x000000021e1eb824 */ /* 0x000fca00078e00ff */
[----:B------:R-:W-:Y:S01]  /*a4d0*/  LOP3.LUT R30, R30, 0x80000000, R3, 0xf8, !PT ;  /* 0x800000001e1e7812 */ /* 0x000fe200078ef803 */
[----:B------:R-:W-:Y:S06]  /*a4e0*/  BRA `(.L_x_258) ;  /* 0x0000000000047947 */ /* 0x000fec0003800000 */
.L_x_259:
[----:B------:R1:W2:Y:S02]  /*a4f0*/  MUFU.RCP R30, R3 ;  /* 0x00000003001e7308 */ /* 0x0002a40000001000 */
.L_x_258:
[----:B------:R-:W-:Y:S05]  /*a500*/  BSYNC B0 ;  /* 0x0000000000007941 */ /* 0x000fea0003800000 */
.L_x_256:
[----:B--2---:R-:W-:Y:S01]  /*a510*/  IMAD.MOV.U32 R0, RZ, RZ, R30 ;  /* 0x000000ffff007224 */ /* 0x004fe200078e001e */
[----:B------:R-:W-:Y:S01]  /*a520*/  MOV R30, R68 ;  /* 0x00000044001e7202 */ /* 0x000fe20000000f00 */
[----:B------:R-:W-:-:S04]  /*a530*/  IMAD.MOV.U32 R31, RZ, RZ, 0x0 ;  /* 0x00000000ff1f7424 */ /* 0x000fc800078e00ff */
[----:B-1----:R-:W-:Y:S05]  /*a540*/  RET.REL.NODEC R30 `(_ZN7cutlass13device_kernelINS_4gemm6kernel13GemmUniversalIN4cute5tupleIJiiiiEEENS1_10collective13CollectiveMmaINS1_34MainloopSm90TmaGmmaWarpSpecializedILi8ENS5_IJNS4_1CILi2EEENSA_ILi1EEESC_EEENS1_35KernelTmaWarpSpecializedCooperativeEEENS5_IJNSA_ILi128EEENSA_ILi64EEESH_EEENS_10bfloat16_tENS5_IJlSC_lEEESJ_SK_NS4_8TiledMMAINS4_8MMA_AtomIJNS4_4SM904GMMA27MMA_64x64x16_F32BF16BF16_SSILNSO_5MajorE0ELSQ_0ELNSO_7ScaleInE1ELSR_1EEEEEENS4_6LayoutISD_NS5_IJSC_NSA_ILi0EEESV_EEEEENS5_IJNS4_10UnderscoreESY_SY_EEEEENS4_13SM90_TMA_LOADENS4_14ComposedLayoutINS4_7SwizzleILi3ELi4ELi3EEENS4_18smem_ptr_flag_bitsILi16EEENSU_INS5_IJNSA_ILi8EEESH_EEENS5_IJSH_SC_EEEEEEEvNS4_8identityENS4_23SM90_TMA_LOAD_MULTICASTES1B_vS1C_EENS_8epilogue10collective18CollectiveEpilogueINS1F_22Sm90TmaWarpSpecializedILi3ELi2ELi16ELb1ELb0EEEJSI_NS5_IJSG_NSA_ILi32EEEEEESJ_SK_SJ_SK_NS1F_6fusion15FusionCallbacksIS1J_NS1M_13LinCombEltActINS1F_6thread7SigmoidESJ_fSJ_fLNS_15FloatRoundStyleE2EEESI_S1L_JEEES11_NS12_INS13_ILi2ELi4ELi3EEES16_NSU_INS5_IJS17_S1K_EEENS5_IJS1K_SC_EEEEEEENS4_17SM75_U32x4_LDSM_NENS4_14SM90_TMA_STOREES1Y_NS4_17SM90_U32x4_STSM_NENS4_9Copy_AtomIJS21_NS_6half_tEEEEvEEEvvEEEEvNT_6ParamsE) ;  /* 0xffffff581eac7950 */ /* 0x002fea0003c3ffff */
.L_x_260:
[----:B------:R-:W-:-:S00]  /*a550*/  BRA `(.L_x_260) ;  /* 0xfffffffc00fc7947 */ /* 0x000fc0000383ffff */
[----:B------:R-:W-:-:S00]  /*a560*/  NOP ;  /* 0x0000000000007918 */ /* 0x000fc00000000000 */
        /* <DEDUP_REMOVED lines=9> */
.L_x_261:


//--------------------- .nv.global.init           --------------------------
	.section	.nv.global.init,"aw",@progbits
.nv.global.init:
	.type		$str$22,@object
	.size		$str$22,($str$26 - $str$22)
$str$22:
        /*0000*/ 	.byte	0x6b, 0x5f, 0x74, 0x69, 0x6c, 0x65, 0x5f, 0x63, 0x6f, 0x75, 0x6e, 0x74, 0x20, 0x3e, 0x3d, 0x20
        /*0010*/ 	.byte	0x31, 0x00
	.type		$str$26,@object
	.size		$str$26,($str$27 - $str$26)
$str$26:
        /*0012*/ 	.byte	0x28, 0x61, 0x64, 0x64, 0x72, 0x65, 0x73, 0x73, 0x20, 0x26, 0x20, 0x6d, 0x61, 0x73, 0x6b, 0x29
        /*0022*/ 	.byte	0x20, 0x3d, 0x3d, 0x20, 0x30, 0x00
	.type		$str$27,@object
	.size		$str$27,($str$23 - $str$27)
$str$27:
        /*0028*/ 	.byte	0x2f, 0x74, 0x6d, 0x70, 0x2f, 0x63, 0x75, 0x74, 0x6c, 0x61, 0x73, 0x73, 0x5f, 0x73, 0x77, 0x65
        /*0038*/ 	.byte	0x65, 0x70, 0x5f, 0x73, 0x72, 0x63, 0x2f, 0x69, 0x6e, 0x63, 0x6c, 0x75, 0x64, 0x65, 0x2f, 0x63
        /*0048*/ 	.byte	0x75, 0x74, 0x65, 0x2f, 0x70, 0x6f, 0x69, 0x6e, 0x74, 0x65, 0x72, 0x5f, 0x66, 0x6c, 0x61, 0x67
        /*0058*/ 	.byte	0x67, 0x65, 0x64, 0x2e, 0x68, 0x70, 0x70, 0x00
	.type		$str$23,@object
	.size		$str$23,(__unnamed_2 - $str$23)
$str$23:
        /*0060*/ 	.byte	0x2f, 0x74, 0x6d, 0x70, 0x2f, 0x63, 0x75, 0x74, 0x6c, 0x61, 0x73, 0x73, 0x5f, 0x73, 0x77, 0x65
        /*0070*/ 	.byte	0x65, 0x70, 0x5f, 0x73, 0x72, 0x63, 0x2f, 0x69, 0x6e, 0x63, 0x6c, 0x75, 0x64, 0x65, 0x2f, 0x63
        /*0080*/ 	.byte	0x75, 0x74, 0x6c, 0x61, 0x73, 0x73, 0x2f, 0x67, 0x65, 0x6d, 0x6d, 0x2f, 0x63, 0x6f, 0x6c, 0x6c
        /*0090*/ 	.byte	0x65, 0x63, 0x74, 0x69, 0x76, 0x65, 0x2f, 0x73, 0x6d, 0x39, 0x30, 0x5f, 0x6d, 0x6d, 0x61, 0x5f
        /*00a0*/ 	.byte	0x74, 0x6d, 0x61, 0x5f, 0x67, 0x6d, 0x6d, 0x61, 0x5f, 0x73, 0x73, 0x5f, 0x77, 0x61, 0x72, 0x70
        /*00b0*/ 	.byte	0x73, 0x70, 0x65, 0x63, 0x69, 0x61, 0x6c, 0x69, 0x7a, 0x65, 0x64, 0x2e, 0x68, 0x70, 0x70, 0x00
	.type		__unnamed_2,@object
	.size		__unnamed_2,(__unnamed_1 - __unnamed_2)
__unnamed_2:
        /*00c0*/ 	.byte	0x61, 0x75, 0x74, 0x6f, 0x20, 0x63, 0x75, 0x74, 0x65, 0x3a, 0x3a, 0x61, 0x73, 0x5f, 0x70, 0x6f
        /* <DEDUP_REMOVED lines=27> */
        /*0280*/ 	.byte	0x3c, 0x34, 0x30, 0x39, 0x36, 0x3e, 0x3e, 0x3e, 0x3e, 0x3e, 0x5d, 0x00
	.type		__unnamed_1,@object
	.size		__unnamed_1,(.L_0 - __unnamed_1)
__unnamed_1:
        /* <DEDUP_REMOVED lines=182> */
.L_0:


//--------------------- .nv.shared._ZN7cutlass13device_kernelINS_4gemm6kernel13GemmUniversalIN4cute5tupleIJiiiiEEENS1_10collective13CollectiveMmaINS1_34MainloopSm90TmaGmmaWarpSpecializedILi8ENS5_IJNS4_1CILi2EEENSA_ILi1EEESC_EEENS1_35KernelTmaWarpSpecializedCooperativeEEENS5_IJNSA_ILi128EEENSA_ILi64EEESH_EEENS_10bfloat16_tENS5_IJlSC_lEEESJ_SK_NS4_8TiledMMAINS4_8MMA_AtomIJNS4_4SM904GMMA27MMA_64x64x16_F32BF16BF16_SSILNSO_5MajorE0ELSQ_0ELNSO_7ScaleInE1ELSR_1EEEEEENS4_6LayoutISD_NS5_IJSC_NSA_ILi0EEESV_EEEEENS5_IJNS4_10UnderscoreESY_SY_EEEEENS4_13SM90_TMA_LOADENS4_14ComposedLayoutINS4_7SwizzleILi3ELi4ELi3EEENS4_18smem_ptr_flag_bitsILi16EEENSU_INS5_IJNSA_ILi8EEESH_EEENS5_IJSH_SC_EEEEEEEvNS4_8identityENS4_23SM90_TMA_LOAD_MULTICASTES1B_vS1C_EENS_8epilogue10collective18CollectiveEpilogueINS1F_22Sm90TmaWarpSpecializedILi3ELi2ELi16ELb1ELb0EEEJSI_NS5_IJSG_NSA_ILi32EEEEEESJ_SK_SJ_SK_NS1F_6fusion15FusionCallbacksIS1J_NS1M_13LinCombEltActINS1F_6thread7SigmoidESJ_fSJ_fLNS_15FloatRoundStyleE2EEESI_S1L_JEEES11_NS12_INS13_ILi2ELi4ELi3EEES16_NSU_INS5_IJS17_S1K_EEENS5_IJS1K_SC_EEEEEEENS4_17SM75_U32x4_LDSM_NENS4_14SM90_TMA_STOREES1Y_NS4_17SM90_U32x4_STSM_NENS4_9Copy_AtomIJS21_NS_6half_tEEEEvEEEvvEEEEvNT_6ParamsE --------------------------
	.section	.nv.shared._ZN7cutlass13device_kernelINS_4gemm6kernel13GemmUniversalIN4cute5tupleIJiiiiEEENS1_10collective13CollectiveMmaINS1_34MainloopSm90TmaGmmaWarpSpecializedILi8ENS5_IJNS4_1CILi2EEENSA_ILi1EEESC_EEENS1_35KernelTmaWarpSpecializedCooperativeEEENS5_IJNSA_ILi128EEENSA_ILi64EEESH_EEENS_10bfloat16_tENS5_IJlSC_lEEESJ_SK_NS4_8TiledMMAINS4_8MMA_AtomIJNS4_4SM904GMMA27MMA_64x64x16_F32BF16BF16_SSILNSO_5MajorE0ELSQ_0ELNSO_7ScaleInE1ELSR_1EEEEEENS4_6LayoutISD_NS5_IJSC_NSA_ILi0EEESV_EEEEENS5_IJNS4_10UnderscoreESY_SY_EEEEENS4_13SM90_TMA_LOADENS4_14ComposedLayoutINS4_7SwizzleILi3ELi4ELi3EEENS4_18smem_ptr_flag_bitsILi16EEENSU_INS5_IJNSA_ILi8EEESH_EEENS5_IJSH_SC_EEEEEEEvNS4_8identityENS4_23SM90_TMA_LOAD_MULTICASTES1B_vS1C_EENS_8epilogue10collective18CollectiveEpilogueINS1F_22Sm90TmaWarpSpecializedILi3ELi2ELi16ELb1ELb0EEEJSI_NS5_IJSG_NSA_ILi32EEEEEESJ_SK_SJ_SK_NS1F_6fusion15FusionCallbacksIS1J_NS1M_13LinCombEltActINS1F_6thread7SigmoidESJ_fSJ_fLNS_15FloatRoundStyleE2EEESI_S1L_JEEES11_NS12_INS13_ILi2ELi4ELi3EEES16_NSU_INS5_IJS17_S1K_EEENS5_IJS1K_SC_EEEEEEENS4_17SM75_U32x4_LDSM_NENS4_14SM90_TMA_STOREES1Y_NS4_17SM90_U32x4_STSM_NENS4_9Copy_AtomIJS21_NS_6half_tEEEEvEEEvvEEEEvNT_6ParamsE,"aw",@nobits
	.sectionflags	@""
	.align	16
	.zero		1024


//--------------------- .nv.shared.reserved.0     --------------------------
	.section	.nv.shared.reserved.0,"aw",@nobits
	.weak		__nv_reservedSMEM_offset_0_alias
	.size		__nv_reservedSMEM_offset_0_alias, 0, 0
	.other		__nv_reservedSMEM_offset_0_alias,@"STO_CUDA_RESERVED_SHARED STV_DEFAULT"
__nv_reservedSMEM_offset_0_alias:
	.zero		0


//--------------------- .nv.global                --------------------------
	.section	.nv.global,"aw",@nobits
.nv.global:
	.type		_ZN39_INTERNAL_65cc5c65_4_k_cu_53c697b7_27924cute1_E,@object
	.size		_ZN39_INTERNAL_65cc5c65_4_k_cu_53c697b7_27924cute1_E,(_ZN39_INTERNAL_65cc5c65_4_k_cu_53c697b7_27924cuda3std3__45__cpo6cbeginE - _ZN39_INTERNAL_65cc5c65_4_k_cu_53c697b7_27924cute1_E)
_ZN39_INTERNAL_65cc5c65_4_k_cu_53c697b7_27924cute1_E:
	.zero		1
	.type		_ZN39_INTERNAL_65cc5c65_4_k_cu_53c697b7_27924cuda3std3__45__cpo6cbeginE,@object
	.size		_ZN39_INTERNAL_65cc5c65_4_k_cu_53c697b7_27924cuda3std3__45__cpo6cbeginE,(_ZN39_INTERNAL_65cc5c65_4_k_cu_53c697b7_27924cuda3std3__48in_placeE - _ZN39_INTERNAL_65cc5c65_4_k_cu_53c697b7_27924cuda3std3__45__cpo6cbeginE)
_ZN39_INTERNAL_65cc5c65_4_k_cu_53c697b7_27924cuda3std3__45__cpo6cbeginE:
	.zero		1
	.type		_ZN39_INTERNAL_65cc5c65_4_k_cu_53c697b7_27924cuda3std3__48in_placeE,@object
	.size		_ZN39_INTERNAL_65cc5c65_4_k_cu_53c697b7_27924cuda3std3__48in_placeE,(_ZN39_INTERNAL_65cc5c65_4_k_cu_53c697b7_27924cuda3std6ranges3__45__cpo9iter_moveE - _ZN39_INTERNAL_65cc5c65_4_k_cu_53c697b7_27924cuda3std3__48in_placeE)
_ZN39_INTERNAL_65cc5c65_4_k_cu_53c697b7_27924cuda3std3__48in_placeE:
	.zero		1
	.type		_ZN39_INTERNAL_65cc5c65_4_k_cu_53c697b7_27924cuda3std6ranges3__45__cpo9iter_moveE,@object
	.size		_ZN39_INTERNAL_65cc5c65_4_k_cu_53c697b7_27924cuda3std6ranges3__45__cpo9iter_moveE,(_ZN39_INTERNAL_65cc5c65_4_k_cu_53c697b7_27924cuda3std3__45__cpo5beginE - _ZN39_INTERNAL_65cc5c65_4_k_cu_53c697b7_27924cuda3std6ranges3__45__cpo9iter_moveE)
_ZN39_INTERNAL_65cc5c65_4_k_cu_53c697b7_27924cuda3std6ranges3__45__cpo9iter_moveE:
	.zero		1
	.type		_ZN39_INTERNAL_65cc5c65_4_k_cu_53c697b7_27924cuda3std3__45__cpo5beginE,@object
	.size		_ZN39_INTERNAL_65cc5c65_4_k_cu_53c697b7_27924cuda3std3__45__cpo5beginE,(_ZN39_INTERNAL_65cc5c65_4_k_cu_53c697b7_27924cuda3std3__441_GLOBAL__N__65cc5c65_4_k_cu_53c697b7_27926ignoreE - _ZN39_INTERNAL_65cc5c65_4_k_cu_53c697b7_27924cuda3std3__45__cpo5beginE)
_ZN39_INTERNAL_65cc5c65_4_k_cu_53c697b7_27924cuda3std3__45__cpo5beginE:
	.zero		1
	.type		_ZN39_INTERNAL_65cc5c65_4_k_cu_53c697b7_27924cuda3std3__441_GLOBAL__N__65cc5c65_4_k_cu_53c697b7_27926ignoreE,@object
	.size		_ZN39_INTERNAL_65cc5c65_4_k_cu_53c697b7_27924cuda3std3__441_GLOBAL__N__65cc5c65_4_k_cu_53c697b7_27926ignoreE,(_ZN39_INTERNAL_65cc5c65_4_k_cu_53c697b7_27924cute7productE - _ZN39_INTERNAL_65cc5c65_4_k_cu_53c697b7_27924cuda3std3__441_GLOBAL__N__65cc5c65_4_k_cu_53c697b7_27926ignoreE)
_ZN39_INTERNAL_65cc5c65_4_k_cu_53c697b7_27924cuda3std3__441_GLOBAL__N__65cc5c65_4_k_cu_53c697b7_27926ignoreE:
	.zero		1
	.type		_ZN39_INTERNAL_65cc5c65_4_k_cu_53c697b7_27924cute7productE,@object
	.size		_ZN39_INTERNAL_65cc5c65_4_k_cu_53c697b7_27924cute7productE,(_ZN39_INTERNAL_65cc5c65_4_k_cu_53c697b7_27924cuda3std3__45__cpo3endE - _ZN39_INTERNAL_65cc5c65_4_k_cu_53c697b7_27924cute7productE)
_ZN39_INTERNAL_65cc5c65_4_k_cu_53c697b7_27924cute7productE:
	.zero		1
	.type		_ZN39_INTERNAL_65cc5c65_4_k_cu_53c697b7_27924cuda3std3__45__cpo3endE,@object
	.size		_ZN39_INTERNAL_65cc5c65_4_k_cu_53c697b7_27924cuda3std3__45__cpo3endE,(_ZN39_INTERNAL_65cc5c65_4_k_cu_53c697b7_27924cuda3std3__419piecewise_constructE - _ZN39_INTERNAL_65cc5c65_4_k_cu_53c697b7_27924cuda3std3__45__cpo3endE)
_ZN39_INTERNAL_65cc5c65_4_k_cu_53c697b7_27924cuda3std3__45__cpo3endE:
	.zero		1
	.type		_ZN39_INTERNAL_65cc5c65_4_k_cu_53c697b7_27924cuda3std3__419piecewise_constructE,@object
	.size		_ZN39_INTERNAL_65cc5c65_4_k_cu_53c697b7_27924cuda3std3__419piecewise_constructE,(_ZN39_INTERNAL_65cc5c65_4_k_cu_53c697b7_27924cuda3std3__45__cpo4cendE - _ZN39_INTERNAL_65cc5c65_4_k_cu_53c697b7_27924cuda3std3__419piecewise_constructE)
_ZN39_INTERNAL_65cc5c65_4_k_cu_53c697b7_27924cuda3std3__419piecewise_constructE:
	.zero		1
	.type		_ZN39_INTERNAL_65cc5c65_4_k_cu_53c697b7_27924cuda3std3__45__cpo4cendE,@object
	.size		_ZN39_INTERNAL_65cc5c65_4_k_cu_53c697b7_27924cuda3std3__45__cpo4cendE,(_ZN39_INTERNAL_65cc5c65_4_k_cu_53c697b7_27924cuda3std6ranges3__45__cpo4swapE - _ZN39_INTERNAL_65cc5c65_4_k_cu_53c697b7_27924cuda3std3__45__cpo4cendE)
_ZN39_INTERNAL_65cc5c65_4_k_cu_53c697b7_27924cuda3std3__45__cpo4cendE:
	.zero		1
	.type		_ZN39_INTERNAL_65cc5c65_4_k_cu_53c697b7_27924cuda3std6ranges3__45__cpo4swapE,@object
	.size		_ZN39_INTERNAL_65cc5c65_4_k_cu_53c697b7_27924cuda3std6ranges3__45__cpo4swapE,(.L_9 - _ZN39_INTERNAL_65cc5c65_4_k_cu_53c697b7_27924cuda3std6ranges3__45__cpo4swapE)
_ZN39_INTERNAL_65cc5c65_4_k_cu_53c697b7_27924cuda3std6ranges3__45__cpo4swapE:
	.zero		1
.L_9:


//--------------------- .nv.constant0._ZN7cutlass13device_kernelINS_4gemm6kernel13GemmUniversalIN4cute5tupleIJiiiiEEENS1_10collective13CollectiveMmaINS1_34MainloopSm90TmaGmmaWarpSpecializedILi8ENS5_IJNS4_1CILi2EEENSA_ILi1EEESC_EEENS1_35KernelTmaWarpSpecializedCooperativeEEENS5_IJNSA_ILi128EEENSA_ILi64EEESH_EEENS_10bfloat16_tENS5_IJlSC_lEEESJ_SK_NS4_8TiledMMAINS4_8MMA_AtomIJNS4_4SM904GMMA27MMA_64x64x16_F32BF16BF16_SSILNSO_5MajorE0ELSQ_0ELNSO_7ScaleInE1ELSR_1EEEEEENS4_6LayoutISD_NS5_IJSC_NSA_ILi0EEESV_EEEEENS5_IJNS4_10UnderscoreESY_SY_EEEEENS4_13SM90_TMA_LOADENS4_14ComposedLayoutINS4_7SwizzleILi3ELi4ELi3EEENS4_18smem_ptr_flag_bitsILi16EEENSU_INS5_IJNSA_ILi8EEESH_EEENS5_IJSH_SC_EEEEEEEvNS4_8identityENS4_23SM90_TMA_LOAD_MULTICASTES1B_vS1C_EENS_8epilogue10collective18CollectiveEpilogueINS1F_22Sm90TmaWarpSpecializedILi3ELi2ELi16ELb1ELb0EEEJSI_NS5_IJSG_NSA_ILi32EEEEEESJ_SK_SJ_SK_NS1F_6fusion15FusionCallbacksIS1J_NS1M_13LinCombEltActINS1F_6thread7SigmoidESJ_fSJ_fLNS_15FloatRoundStyleE2EEESI_S1L_JEEES11_NS12_INS13_ILi2ELi4ELi3EEES16_NSU_INS5_IJS17_S1K_EEENS5_IJS1K_SC_EEEEEEENS4_17SM75_U32x4_LDSM_NENS4_14SM90_TMA_STOREES1Y_NS4_17SM90_U32x4_STSM_NENS4_9Copy_AtomIJS21_NS_6half_tEEEEvEEEvvEEEEvNT_6ParamsE --------------------------
	.section	.nv.constant0._ZN7cutlass13device_kernelINS_4gemm6kernel13GemmUniversalIN4cute5tupleIJiiiiEEENS1_10collective13CollectiveMmaINS1_34MainloopSm90TmaGmmaWarpSpecializedILi8ENS5_IJNS4_1CILi2EEENSA_ILi1EEESC_EEENS1_35KernelTmaWarpSpecializedCooperativeEEENS5_IJNSA_ILi128EEENSA_ILi64EEESH_EEENS_10bfloat16_tENS5_IJlSC_lEEESJ_SK_NS4_8TiledMMAINS4_8MMA_AtomIJNS4_4SM904GMMA27MMA_64x64x16_F32BF16BF16_SSILNSO_5MajorE0ELSQ_0ELNSO_7ScaleInE1ELSR_1EEEEEENS4_6LayoutISD_NS5_IJSC_NSA_ILi0EEESV_EEEEENS5_IJNS4_10UnderscoreESY_SY_EEEEENS4_13SM90_TMA_LOADENS4_14ComposedLayoutINS4_7SwizzleILi3ELi4ELi3EEENS4_18smem_ptr_flag_bitsILi16EEENSU_INS5_IJNSA_ILi8EEESH_EEENS5_IJSH_SC_EEEEEEEvNS4_8identityENS4_23SM90_TMA_LOAD_MULTICASTES1B_vS1C_EENS_8epilogue10collective18CollectiveEpilogueINS1F_22Sm90TmaWarpSpecializedILi3ELi2ELi16ELb1ELb0EEEJSI_NS5_IJSG_NSA_ILi32EEEEEESJ_SK_SJ_SK_NS1F_6fusion15FusionCallbacksIS1J_NS1M_13LinCombEltActINS1F_6thread7SigmoidESJ_fSJ_fLNS_15FloatRoundStyleE2EEESI_S1L_JEEES11_NS12_INS13_ILi2ELi4ELi3EEES16_NSU_INS5_IJS17_S1K_EEENS5_IJS1K_SC_EEEEEEENS4_17SM75_U32x4_LDSM_NENS4_14SM90_TMA_STOREES1Y_NS4_17SM90_U32x4_STSM_NENS4_9Copy_AtomIJS21_NS_6half_tEEEEvEEEvvEEEEvNT_6ParamsE,"a",@progbits
	.sectionflags	@""
	.align	4
.nv.constant0._ZN7cutlass13device_kernelINS_4gemm6kernel13GemmUniversalIN4cute5tupleIJiiiiEEENS1_10collective13CollectiveMmaINS1_34MainloopSm90TmaGmmaWarpSpecializedILi8ENS5_IJNS4_1CILi2EEENSA_ILi1EEESC_EEENS1_35KernelTmaWarpSpecializedCooperativeEEENS5_IJNSA_ILi128EEENSA_ILi64EEESH_EEENS_10bfloat16_tENS5_IJlSC_lEEESJ_SK_NS4_8TiledMMAINS4_8MMA_AtomIJNS4_4SM904GMMA27MMA_64x64x16_F32BF16BF16_SSILNSO_5MajorE0ELSQ_0ELNSO_7ScaleInE1ELSR_1EEEEEENS4_6LayoutISD_NS5_IJSC_NSA_ILi0EEESV_EEEEENS5_IJNS4_10UnderscoreESY_SY_EEEEENS4_13SM90_TMA_LOADENS4_14ComposedLayoutINS4_7SwizzleILi3ELi4ELi3EEENS4_18smem_ptr_flag_bitsILi16EEENSU_INS5_IJNSA_ILi8EEESH_EEENS5_IJSH_SC_EEEEEEEvNS4_8identityENS4_23SM90_TMA_LOAD_MULTICASTES1B_vS1C_EENS_8epilogue10collective18CollectiveEpilogueINS1F_22Sm90TmaWarpSpecializedILi3ELi2ELi16ELb1ELb0EEEJSI_NS5_IJSG_NSA_ILi32EEEEEESJ_SK_SJ_SK_NS1F_6fusion15FusionCallbacksIS1J_NS1M_13LinCombEltActINS1F_6thread7SigmoidESJ_fSJ_fLNS_15FloatRoundStyleE2EEESI_S1L_JEEES11_NS12_INS13_ILi2ELi4ELi3EEES16_NSU_INS5_IJS17_S1K_EEENS5_IJS1K_SC_EEEEEEENS4_17SM75_U32x4_LDSM_NENS4_14SM90_TMA_STOREES1Y_NS4_17SM90_U32x4_STSM_NENS4_9Copy_AtomIJS21_NS_6half_tEEEEvEEEvvEEEEvNT_6ParamsE:
	.zero		2432


//--------------------- SYMBOLS --------------------------

	.type		.nv.reservedSmem.offset0,@object
	.size		.nv.reservedSmem.offset0,0x4
	.type		__assertfail,@function
